//
// Generated by NVIDIA NVVM Compiler
//
// Compiler Build ID: CL-36424714
// Cuda compilation tools, release 13.0, V13.0.88
// Based on NVVM 20.0.0
//

.version 9.0
.target sm_100
.address_size 64

	// .globl	_Z16kMeansClusteringPfS_iS_S_
.func  (.param .b64 func_retval0) __internal_accurate_pow
(
	.param .b64 __internal_accurate_pow_param_0
)
;

.visible .entry _Z16kMeansClusteringPfS_iS_S_(
	.param .u64 .ptr .align 1 _Z16kMeansClusteringPfS_iS_S__param_0,
	.param .u64 .ptr .align 1 _Z16kMeansClusteringPfS_iS_S__param_1,
	.param .u32 _Z16kMeansClusteringPfS_iS_S__param_2,
	.param .u64 .ptr .align 1 _Z16kMeansClusteringPfS_iS_S__param_3,
	.param .u64 .ptr .align 1 _Z16kMeansClusteringPfS_iS_S__param_4
)
{
	.reg .pred 	%p<71>;
	.reg .b32 	%r<75>;
	.reg .b32 	%f<23>;
	.reg .b64 	%rd<13>;
	.reg .b64 	%fd<104>;

	ld.param.u64 	%rd5, [_Z16kMeansClusteringPfS_iS_S__param_0];
	ld.param.u64 	%rd6, [_Z16kMeansClusteringPfS_iS_S__param_1];
	ld.param.u32 	%r14, [_Z16kMeansClusteringPfS_iS_S__param_2];
	ld.param.u64 	%rd8, [_Z16kMeansClusteringPfS_iS_S__param_3];
	ld.param.u64 	%rd7, [_Z16kMeansClusteringPfS_iS_S__param_4];
	cvta.to.global.u64 	%rd1, %rd8;
	setp.lt.s32 	%p2, %r14, 1;
	@%p2 bra 	$L__BB0_33;
	cvta.to.global.u64 	%rd9, %rd5;
	cvta.to.global.u64 	%rd10, %rd6;
	cvta.to.global.u64 	%rd11, %rd7;
	mov.u32 	%r15, %ctaid.x;
	mov.u32 	%r16, %ntid.x;
	mov.u32 	%r17, %tid.x;
	mad.lo.s32 	%r18, %r15, %r16, %r17;
	mul.wide.s32 	%rd12, %r18, 4;
	add.s64 	%rd2, %rd9, %rd12;
	mov.f64 	%fd40, 0d4000000000000000;
	{
	.reg .b32 %temp; 
	mov.b64 	{%temp, %r1}, %fd40;
	}
	and.b32  	%r2, %r1, 2146435072;
	setp.eq.s32 	%p3, %r2, 1062207488;
	setp.lt.s32 	%p4, %r1, 0;
	selp.b32 	%r3, 0, 2146435072, %p4;
	and.b32  	%r19, %r1, 2147483647;
	setp.ne.s32 	%p5, %r19, 1071644672;
	and.pred  	%p1, %p3, %p5;
	or.b32  	%r4, %r3, -2147483648;
	add.s64 	%rd3, %rd10, %rd12;
	add.s64 	%rd4, %rd11, %rd12;
	neg.s32 	%r74, %r14;
$L__BB0_2:
	setp.lt.s32 	%p6, %r1, 0;
	setp.eq.s32 	%p7, %r2, 1062207488;
	ld.global.f32 	%f1, [%rd2];
	ld.global.f32 	%f11, [%rd1];
	sub.f32 	%f2, %f1, %f11;
	cvt.f64.f32 	%fd1, %f2;
	{
	.reg .b32 %temp; 
	mov.b64 	{%temp, %r7}, %fd1;
	}
	abs.f64 	%fd2, %fd1;
	{ // callseq 0, 0
	.param .b64 param0;
	st.param.f64 	[param0], %fd2;
	.param .b64 retval0;
	call.uni (retval0), 
	__internal_accurate_pow, 
	(
	param0
	);
	ld.param.f64 	%fd41, [retval0];
	} // callseq 0
	setp.lt.s32 	%p9, %r7, 0;
	neg.f64 	%fd43, %fd41;
	selp.f64 	%fd44, %fd43, %fd41, %p7;
	selp.f64 	%fd45, %fd44, %fd41, %p9;
	setp.eq.f32 	%p10, %f2, 0f00000000;
	selp.b32 	%r20, %r7, 0, %p7;
	or.b32  	%r21, %r20, 2146435072;
	selp.b32 	%r22, %r21, %r20, %p6;
	mov.b32 	%r23, 0;
	mov.b64 	%fd46, {%r23, %r22};
	selp.f64 	%fd98, %fd46, %fd45, %p10;
	add.f64 	%fd47, %fd1, 0d4000000000000000;
	{
	.reg .b32 %temp; 
	mov.b64 	{%temp, %r24}, %fd47;
	}
	and.b32  	%r25, %r24, 2146435072;
	setp.ne.s32 	%p11, %r25, 2146435072;
	@%p11 bra 	$L__BB0_7;
	setp.num.f32 	%p12, %f2, %f2;
	@%p12 bra 	$L__BB0_5;
	mov.f64 	%fd48, 0d4000000000000000;
	add.rn.f64 	%fd98, %fd1, %fd48;
	bra.uni 	$L__BB0_7;
$L__BB0_5:
	setp.neu.f64 	%p13, %fd2, 0d7FF0000000000000;
	@%p13 bra 	$L__BB0_7;
	setp.lt.s32 	%p14, %r7, 0;
	selp.b32 	%r26, %r4, %r3, %p1;
	selp.b32 	%r27, %r26, %r3, %p14;
	mov.b32 	%r28, 0;
	mov.b64 	%fd98, {%r28, %r27};
$L__BB0_7:
	setp.lt.s32 	%p15, %r1, 0;
	setp.eq.s32 	%p16, %r2, 1062207488;
	setp.eq.f32 	%p18, %f2, 0f3F800000;
	selp.f64 	%fd7, 0d3FF0000000000000, %fd98, %p18;
	ld.global.f32 	%f3, [%rd3];
	ld.global.f32 	%f12, [%rd1+4];
	sub.f32 	%f4, %f3, %f12;
	cvt.f64.f32 	%fd8, %f4;
	{
	.reg .b32 %temp; 
	mov.b64 	{%temp, %r8}, %fd8;
	}
	abs.f64 	%fd9, %fd8;
	{ // callseq 1, 0
	.param .b64 param0;
	st.param.f64 	[param0], %fd9;
	.param .b64 retval0;
	call.uni (retval0), 
	__internal_accurate_pow, 
	(
	param0
	);
	ld.param.f64 	%fd49, [retval0];
	} // callseq 1
	setp.lt.s32 	%p19, %r8, 0;
	neg.f64 	%fd51, %fd49;
	selp.f64 	%fd52, %fd51, %fd49, %p16;
	selp.f64 	%fd53, %fd52, %fd49, %p19;
	setp.eq.f32 	%p20, %f4, 0f00000000;
	selp.b32 	%r29, %r8, 0, %p16;
	or.b32  	%r30, %r29, 2146435072;
	selp.b32 	%r31, %r30, %r29, %p15;
	mov.b32 	%r32, 0;
	mov.b64 	%fd54, {%r32, %r31};
	selp.f64 	%fd99, %fd54, %fd53, %p20;
	add.f64 	%fd55, %fd8, 0d4000000000000000;
	{
	.reg .b32 %temp; 
	mov.b64 	{%temp, %r33}, %fd55;
	}
	and.b32  	%r34, %r33, 2146435072;
	setp.ne.s32 	%p21, %r34, 2146435072;
	@%p21 bra 	$L__BB0_12;
	setp.num.f32 	%p22, %f4, %f4;
	@%p22 bra 	$L__BB0_10;
	mov.f64 	%fd56, 0d4000000000000000;
	add.rn.f64 	%fd99, %fd8, %fd56;
	bra.uni 	$L__BB0_12;
$L__BB0_10:
	setp.neu.f64 	%p23, %fd9, 0d7FF0000000000000;
	@%p23 bra 	$L__BB0_12;
	setp.lt.s32 	%p24, %r8, 0;
	selp.b32 	%r35, %r4, %r3, %p1;
	selp.b32 	%r36, %r35, %r3, %p24;
	mov.b32 	%r37, 0;
	mov.b64 	%fd99, {%r37, %r36};
$L__BB0_12:
	setp.lt.s32 	%p25, %r1, 0;
	setp.eq.s32 	%p26, %r2, 1062207488;
	setp.eq.f32 	%p28, %f4, 0f3F800000;
	selp.f64 	%fd57, 0d3FF0000000000000, %fd99, %p28;
	add.f64 	%fd58, %fd7, %fd57;
	sqrt.rn.f64 	%fd59, %fd58;
	cvt.rn.f32.f64 	%f5, %fd59;
	ld.global.f32 	%f13, [%rd1+8];
	sub.f32 	%f6, %f1, %f13;
	cvt.f64.f32 	%fd14, %f6;
	{
	.reg .b32 %temp; 
	mov.b64 	{%temp, %r9}, %fd14;
	}
	abs.f64 	%fd15, %fd14;
	{ // callseq 2, 0
	.param .b64 param0;
	st.param.f64 	[param0], %fd15;
	.param .b64 retval0;
	call.uni (retval0), 
	__internal_accurate_pow, 
	(
	param0
	);
	ld.param.f64 	%fd60, [retval0];
	} // callseq 2
	setp.lt.s32 	%p29, %r9, 0;
	neg.f64 	%fd62, %fd60;
	selp.f64 	%fd63, %fd62, %fd60, %p26;
	selp.f64 	%fd64, %fd63, %fd60, %p29;
	setp.eq.f32 	%p30, %f6, 0f00000000;
	selp.b32 	%r38, %r9, 0, %p26;
	or.b32  	%r39, %r38, 2146435072;
	selp.b32 	%r40, %r39, %r38, %p25;
	mov.b32 	%r41, 0;
	mov.b64 	%fd65, {%r41, %r40};
	selp.f64 	%fd100, %fd65, %fd64, %p30;
	add.f64 	%fd66, %fd14, 0d4000000000000000;
	{
	.reg .b32 %temp; 
	mov.b64 	{%temp, %r42}, %fd66;
	}
	and.b32  	%r43, %r42, 2146435072;
	setp.ne.s32 	%p31, %r43, 2146435072;
	@%p31 bra 	$L__BB0_17;
	setp.num.f32 	%p32, %f6, %f6;
	@%p32 bra 	$L__BB0_15;
	mov.f64 	%fd67, 0d4000000000000000;
	add.rn.f64 	%fd100, %fd14, %fd67;
	bra.uni 	$L__BB0_17;
$L__BB0_15:
	setp.neu.f64 	%p33, %fd15, 0d7FF0000000000000;
	@%p33 bra 	$L__BB0_17;
	setp.lt.s32 	%p34, %r9, 0;
	selp.b32 	%r44, %r4, %r3, %p1;
	selp.b32 	%r45, %r44, %r3, %p34;
	mov.b32 	%r46, 0;
	mov.b64 	%fd100, {%r46, %r45};
$L__BB0_17:
	setp.lt.s32 	%p35, %r1, 0;
	setp.eq.s32 	%p36, %r2, 1062207488;
	setp.eq.f32 	%p38, %f6, 0f3F800000;
	selp.f64 	%fd20, 0d3FF0000000000000, %fd100, %p38;
	ld.global.f32 	%f14, [%rd1+12];
	sub.f32 	%f7, %f3, %f14;
	cvt.f64.f32 	%fd21, %f7;
	{
	.reg .b32 %temp; 
	mov.b64 	{%temp, %r10}, %fd21;
	}
	abs.f64 	%fd22, %fd21;
	{ // callseq 3, 0
	.param .b64 param0;
	st.param.f64 	[param0], %fd22;
	.param .b64 retval0;
	call.uni (retval0), 
	__internal_accurate_pow, 
	(
	param0
	);
	ld.param.f64 	%fd68, [retval0];
	} // callseq 3
	setp.lt.s32 	%p39, %r10, 0;
	neg.f64 	%fd70, %fd68;
	selp.f64 	%fd71, %fd70, %fd68, %p36;
	selp.f64 	%fd72, %fd71, %fd68, %p39;
	setp.eq.f32 	%p40, %f7, 0f00000000;
	selp.b32 	%r47, %r10, 0, %p36;
	or.b32  	%r48, %r47, 2146435072;
	selp.b32 	%r49, %r48, %r47, %p35;
	mov.b32 	%r50, 0;
	mov.b64 	%fd73, {%r50, %r49};
	selp.f64 	%fd101, %fd73, %fd72, %p40;
	add.f64 	%fd74, %fd21, 0d4000000000000000;
	{
	.reg .b32 %temp; 
	mov.b64 	{%temp, %r51}, %fd74;
	}
	and.b32  	%r52, %r51, 2146435072;
	setp.ne.s32 	%p41, %r52, 2146435072;
	@%p41 bra 	$L__BB0_22;
	setp.num.f32 	%p42, %f7, %f7;
	@%p42 bra 	$L__BB0_20;
	mov.f64 	%fd75, 0d4000000000000000;
	add.rn.f64 	%fd101, %fd21, %fd75;
	bra.uni 	$L__BB0_22;
$L__BB0_20:
	setp.neu.f64 	%p43, %fd22, 0d7FF0000000000000;
	@%p43 bra 	$L__BB0_22;
	setp.lt.s32 	%p44, %r10, 0;
	selp.b32 	%r53, %r4, %r3, %p1;
	selp.b32 	%r54, %r53, %r3, %p44;
	mov.b32 	%r55, 0;
	mov.b64 	%fd101, {%r55, %r54};
$L__BB0_22:
	setp.lt.s32 	%p45, %r1, 0;
	setp.eq.s32 	%p46, %r2, 1062207488;
	setp.eq.f32 	%p48, %f7, 0f3F800000;
	selp.f64 	%fd76, 0d3FF0000000000000, %fd101, %p48;
	add.f64 	%fd77, %fd20, %fd76;
	sqrt.rn.f64 	%fd78, %fd77;
	cvt.rn.f32.f64 	%f8, %fd78;
	ld.global.f32 	%f15, [%rd1+16];
	sub.f32 	%f9, %f1, %f15;
	cvt.f64.f32 	%fd27, %f9;
	{
	.reg .b32 %temp; 
	mov.b64 	{%temp, %r11}, %fd27;
	}
	abs.f64 	%fd28, %fd27;
	{ // callseq 4, 0
	.param .b64 param0;
	st.param.f64 	[param0], %fd28;
	.param .b64 retval0;
	call.uni (retval0), 
	__internal_accurate_pow, 
	(
	param0
	);
	ld.param.f64 	%fd79, [retval0];
	} // callseq 4
	setp.lt.s32 	%p49, %r11, 0;
	neg.f64 	%fd81, %fd79;
	selp.f64 	%fd82, %fd81, %fd79, %p46;
	selp.f64 	%fd83, %fd82, %fd79, %p49;
	setp.eq.f32 	%p50, %f9, 0f00000000;
	selp.b32 	%r56, %r11, 0, %p46;
	or.b32  	%r57, %r56, 2146435072;
	selp.b32 	%r58, %r57, %r56, %p45;
	mov.b32 	%r59, 0;
	mov.b64 	%fd84, {%r59, %r58};
	selp.f64 	%fd102, %fd84, %fd83, %p50;
	add.f64 	%fd85, %fd27, 0d4000000000000000;
	{
	.reg .b32 %temp; 
	mov.b64 	{%temp, %r60}, %fd85;
	}
	and.b32  	%r61, %r60, 2146435072;
	setp.ne.s32 	%p51, %r61, 2146435072;
	@%p51 bra 	$L__BB0_27;
	setp.num.f32 	%p52, %f9, %f9;
	@%p52 bra 	$L__BB0_25;
	mov.f64 	%fd86, 0d4000000000000000;
	add.rn.f64 	%fd102, %fd27, %fd86;
	bra.uni 	$L__BB0_27;
$L__BB0_25:
	setp.neu.f64 	%p53, %fd28, 0d7FF0000000000000;
	@%p53 bra 	$L__BB0_27;
	setp.lt.s32 	%p54, %r11, 0;
	selp.b32 	%r62, %r4, %r3, %p1;
	selp.b32 	%r63, %r62, %r3, %p54;
	mov.b32 	%r64, 0;
	mov.b64 	%fd102, {%r64, %r63};
$L__BB0_27:
	setp.lt.s32 	%p55, %r1, 0;
	setp.eq.s32 	%p56, %r2, 1062207488;
	setp.eq.f32 	%p58, %f9, 0f3F800000;
	selp.f64 	%fd33, 0d3FF0000000000000, %fd102, %p58;
	ld.global.f32 	%f16, [%rd1+20];
	sub.f32 	%f10, %f3, %f16;
	cvt.f64.f32 	%fd34, %f10;
	{
	.reg .b32 %temp; 
	mov.b64 	{%temp, %r12}, %fd34;
	}
	abs.f64 	%fd35, %fd34;
	{ // callseq 5, 0
	.param .b64 param0;
	st.param.f64 	[param0], %fd35;
	.param .b64 retval0;
	call.uni (retval0), 
	__internal_accurate_pow, 
	(
	param0
	);
	ld.param.f64 	%fd87, [retval0];
	} // callseq 5
	setp.lt.s32 	%p59, %r12, 0;
	neg.f64 	%fd89, %fd87;
	selp.f64 	%fd90, %fd89, %fd87, %p56;
	selp.f64 	%fd91, %fd90, %fd87, %p59;
	setp.eq.f32 	%p60, %f10, 0f00000000;
	selp.b32 	%r65, %r12, 0, %p56;
	or.b32  	%r66, %r65, 2146435072;
	selp.b32 	%r67, %r66, %r65, %p55;
	mov.b32 	%r68, 0;
	mov.b64 	%fd92, {%r68, %r67};
	selp.f64 	%fd103, %fd92, %fd91, %p60;
	add.f64 	%fd93, %fd34, 0d4000000000000000;
	{
	.reg .b32 %temp; 
	mov.b64 	{%temp, %r69}, %fd93;
	}
	and.b32  	%r70, %r69, 2146435072;
	setp.ne.s32 	%p61, %r70, 2146435072;
	@%p61 bra 	$L__BB0_32;
	setp.num.f32 	%p62, %f10, %f10;
	@%p62 bra 	$L__BB0_30;
	mov.f64 	%fd94, 0d4000000000000000;
	add.rn.f64 	%fd103, %fd34, %fd94;
	bra.uni 	$L__BB0_32;
$L__BB0_30:
	setp.neu.f64 	%p63, %fd35, 0d7FF0000000000000;
	@%p63 bra 	$L__BB0_32;
	setp.lt.s32 	%p64, %r12, 0;
	selp.b32 	%r71, %r4, %r3, %p1;
	selp.b32 	%r72, %r71, %r3, %p64;
	mov.b32 	%r73, 0;
	mov.b64 	%fd103, {%r73, %r72};
$L__BB0_32:
	setp.eq.f32 	%p65, %f10, 0f3F800000;
	selp.f64 	%fd95, 0d3FF0000000000000, %fd103, %p65;
	add.f64 	%fd96, %fd33, %fd95;
	sqrt.rn.f64 	%fd97, %fd96;
	cvt.rn.f32.f64 	%f17, %fd97;
	setp.le.f32 	%p66, %f5, %f8;
	setp.le.f32 	%p67, %f5, %f17;
	setp.le.f32 	%p68, %f8, %f5;
	setp.le.f32 	%p69, %f8, %f17;
	selp.f32 	%f19, 0f40000000, 0f40400000, %p69;
	selp.f32 	%f20, %f19, 0f40400000, %p68;
	selp.f32 	%f21, 0f3F800000, %f20, %p67;
	selp.f32 	%f22, %f21, %f20, %p66;
	st.global.f32 	[%rd4], %f22;
	add.s32 	%r74, %r74, 1;
	setp.ne.s32 	%p70, %r74, 0;
	@%p70 bra 	$L__BB0_2;
$L__BB0_33:
	ret;

}
.func  (.param .b64 func_retval0) __internal_accurate_pow(
	.param .b64 __internal_accurate_pow_param_0
)
{
	.reg .pred 	%p<8>;
	.reg .b32 	%r<49>;
	.reg .b32 	%f<3>;
	.reg .b64 	%fd<109>;

	ld.param.f64 	%fd10, [__internal_accurate_pow_param_0];
	{
	.reg .b32 %temp; 
	mov.b64 	{%temp, %r46}, %fd10;
	}
	{
	.reg .b32 %temp; 
	mov.b64 	{%r45, %temp}, %fd10;
	}
	shr.u32 	%r47, %r46, 20;
	setp.gt.u32 	%p1, %r46, 1048575;
	@%p1 bra 	$L__BB1_2;
	mul.f64 	%fd11, %fd10, 0d4350000000000000;
	{
	.reg .b32 %temp; 
	mov.b64 	{%temp, %r46}, %fd11;
	}
	{
	.reg .b32 %temp; 
	mov.b64 	{%r45, %temp}, %fd11;
	}
	shr.u32 	%r16, %r46, 20;
	add.s32 	%r47, %r16, -54;
$L__BB1_2:
	add.s32 	%r48, %r47, -1023;
	and.b32  	%r17, %r46, -2146435073;
	or.b32  	%r18, %r17, 1072693248;
	mov.b64 	%fd107, {%r45, %r18};
	setp.lt.u32 	%p2, %r18, 1073127583;
	@%p2 bra 	$L__BB1_4;
	{
	.reg .b32 %temp; 
	mov.b64 	{%r19, %temp}, %fd107;
	}
	{
	.reg .b32 %temp; 
	mov.b64 	{%temp, %r20}, %fd107;
	}
	add.s32 	%r21, %r20, -1048576;
	mov.b64 	%fd107, {%r19, %r21};
	add.s32 	%r48, %r47, -1022;
$L__BB1_4:
	add.f64 	%fd12, %fd107, 0dBFF0000000000000;
	add.f64 	%fd13, %fd107, 0d3FF0000000000000;
	rcp.approx.ftz.f64 	%fd14, %fd13;
	neg.f64 	%fd15, %fd13;
	fma.rn.f64 	%fd16, %fd15, %fd14, 0d3FF0000000000000;
	fma.rn.f64 	%fd17, %fd16, %fd16, %fd16;
	fma.rn.f64 	%fd18, %fd17, %fd14, %fd14;
	mul.f64 	%fd19, %fd12, %fd18;
	fma.rn.f64 	%fd20, %fd12, %fd18, %fd19;
	mul.f64 	%fd21, %fd20, %fd20;
	fma.rn.f64 	%fd22, %fd21, 0d3EB0F5FF7D2CAFE2, 0d3ED0F5D241AD3B5A;
	fma.rn.f64 	%fd23, %fd22, %fd21, 0d3EF3B20A75488A3F;
	fma.rn.f64 	%fd24, %fd23, %fd21, 0d3F1745CDE4FAECD5;
	fma.rn.f64 	%fd25, %fd24, %fd21, 0d3F3C71C7258A578B;
	fma.rn.f64 	%fd26, %fd25, %fd21, 0d3F6249249242B910;
	fma.rn.f64 	%fd27, %fd26, %fd21, 0d3F89999999999DFB;
	sub.f64 	%fd28, %fd12, %fd20;
	add.f64 	%fd29, %fd28, %fd28;
	neg.f64 	%fd30, %fd20;
	fma.rn.f64 	%fd31, %fd30, %fd12, %fd29;
	mul.f64 	%fd32, %fd18, %fd31;
	fma.rn.f64 	%fd33, %fd21, %fd27, 0d3FB5555555555555;
	mov.f64 	%fd34, 0d3FB5555555555555;
	sub.f64 	%fd35, %fd34, %fd33;
	fma.rn.f64 	%fd36, %fd21, %fd27, %fd35;
	add.f64 	%fd37, %fd36, 0dBC46A4CB00B9E7B0;
	add.f64 	%fd38, %fd33, %fd37;
	sub.f64 	%fd39, %fd33, %fd38;
	add.f64 	%fd40, %fd37, %fd39;
	mul.rn.f64 	%fd41, %fd20, %fd20;
	neg.f64 	%fd42, %fd41;
	fma.rn.f64 	%fd43, %fd20, %fd20, %fd42;
	{
	.reg .b32 %temp; 
	mov.b64 	{%r22, %temp}, %fd32;
	}
	{
	.reg .b32 %temp; 
	mov.b64 	{%temp, %r23}, %fd32;
	}
	add.s32 	%r24, %r23, 1048576;
	mov.b64 	%fd44, {%r22, %r24};
	fma.rn.f64 	%fd45, %fd20, %fd44, %fd43;
	mul.rn.f64 	%fd46, %fd41, %fd20;
	neg.f64 	%fd47, %fd46;
	fma.rn.f64 	%fd48, %fd41, %fd20, %fd47;
	fma.rn.f64 	%fd49, %fd41, %fd32, %fd48;
	fma.rn.f64 	%fd50, %fd45, %fd20, %fd49;
	mul.rn.f64 	%fd51, %fd38, %fd46;
	neg.f64 	%fd52, %fd51;
	fma.rn.f64 	%fd53, %fd38, %fd46, %fd52;
	fma.rn.f64 	%fd54, %fd38, %fd50, %fd53;
	fma.rn.f64 	%fd55, %fd40, %fd46, %fd54;
	add.f64 	%fd56, %fd51, %fd55;
	sub.f64 	%fd57, %fd51, %fd56;
	add.f64 	%fd58, %fd55, %fd57;
	add.f64 	%fd59, %fd20, %fd56;
	sub.f64 	%fd60, %fd20, %fd59;
	add.f64 	%fd61, %fd56, %fd60;
	add.f64 	%fd62, %fd58, %fd61;
	add.f64 	%fd63, %fd32, %fd62;
	add.f64 	%fd64, %fd59, %fd63;
	sub.f64 	%fd65, %fd59, %fd64;
	add.f64 	%fd66, %fd63, %fd65;
	xor.b32  	%r25, %r48, -2147483648;
	mov.b32 	%r26, 1127219200;
	mov.b64 	%fd67, {%r25, %r26};
	mov.b32 	%r27, -2147483648;
	mov.b64 	%fd68, {%r27, %r26};
	sub.f64 	%fd69, %fd67, %fd68;
	fma.rn.f64 	%fd70, %fd69, 0d3FE62E42FEFA39EF, %fd64;
	fma.rn.f64 	%fd71, %fd69, 0dBFE62E42FEFA39EF, %fd70;
	sub.f64 	%fd72, %fd71, %fd64;
	sub.f64 	%fd73, %fd66, %fd72;
	fma.rn.f64 	%fd74, %fd69, 0d3C7ABC9E3B39803F, %fd73;
	add.f64 	%fd75, %fd70, %fd74;
	sub.f64 	%fd76, %fd70, %fd75;
	add.f64 	%fd77, %fd74, %fd76;
	mov.f64 	%fd78, 0d4000000000000000;
	{
	.reg .b32 %temp; 
	mov.b64 	{%temp, %r28}, %fd78;
	}
	{
	.reg .b32 %temp; 
	mov.b64 	{%r29, %temp}, %fd78;
	}
	shl.b32 	%r30, %r28, 1;
	setp.gt.u32 	%p3, %r30, -33554433;
	and.b32  	%r31, %r28, -15728641;
	selp.b32 	%r32, %r31, %r28, %p3;
	mov.b64 	%fd79, {%r29, %r32};
	mul.rn.f64 	%fd80, %fd75, %fd79;
	neg.f64 	%fd81, %fd80;
	fma.rn.f64 	%fd82, %fd75, %fd79, %fd81;
	fma.rn.f64 	%fd83, %fd77, %fd79, %fd82;
	add.f64 	%fd4, %fd80, %fd83;
	sub.f64 	%fd84, %fd80, %fd4;
	add.f64 	%fd5, %fd83, %fd84;
	fma.rn.f64 	%fd85, %fd4, 0d3FF71547652B82FE, 0d4338000000000000;
	{
	.reg .b32 %temp; 
	mov.b64 	{%r13, %temp}, %fd85;
	}
	mov.f64 	%fd86, 0dC338000000000000;
	add.rn.f64 	%fd87, %fd85, %fd86;
	fma.rn.f64 	%fd88, %fd87, 0dBFE62E42FEFA39EF, %fd4;
	fma.rn.f64 	%fd89, %fd87, 0dBC7ABC9E3B39803F, %fd88;
	fma.rn.f64 	%fd90, %fd89, 0d3E5ADE1569CE2BDF, 0d3E928AF3FCA213EA;
	fma.rn.f64 	%fd91, %fd90, %fd89, 0d3EC71DEE62401315;
	fma.rn.f64 	%fd92, %fd91, %fd89, 0d3EFA01997C89EB71;
	fma.rn.f64 	%fd93, %fd92, %fd89, 0d3F2A01A014761F65;
	fma.rn.f64 	%fd94, %fd93, %fd89, 0d3F56C16C1852B7AF;
	fma.rn.f64 	%fd95, %fd94, %fd89, 0d3F81111111122322;
	fma.rn.f64 	%fd96, %fd95, %fd89, 0d3FA55555555502A1;
	fma.rn.f64 	%fd97, %fd96, %fd89, 0d3FC5555555555511;
	fma.rn.f64 	%fd98, %fd97, %fd89, 0d3FE000000000000B;
	fma.rn.f64 	%fd99, %fd98, %fd89, 0d3FF0000000000000;
	fma.rn.f64 	%fd100, %fd99, %fd89, 0d3FF0000000000000;
	{
	.reg .b32 %temp; 
	mov.b64 	{%r14, %temp}, %fd100;
	}
	{
	.reg .b32 %temp; 
	mov.b64 	{%temp, %r15}, %fd100;
	}
	shl.b32 	%r33, %r13, 20;
	add.s32 	%r34, %r33, %r15;
	mov.b64 	%fd108, {%r14, %r34};
	{
	.reg .b32 %temp; 
	mov.b64 	{%temp, %r35}, %fd4;
	}
	mov.b32 	%f2, %r35;
	abs.f32 	%f1, %f2;
	setp.lt.f32 	%p4, %f1, 0f4086232B;
	@%p4 bra 	$L__BB1_7;
	setp.lt.f64 	%p5, %fd4, 0d0000000000000000;
	add.f64 	%fd101, %fd4, 0d7FF0000000000000;
	selp.f64 	%fd108, 0d0000000000000000, %fd101, %p5;
	setp.geu.f32 	%p6, %f1, 0f40874800;
	@%p6 bra 	$L__BB1_7;
	shr.u32 	%r36, %r13, 31;
	add.s32 	%r37, %r13, %r36;
	shr.s32 	%r38, %r37, 1;
	shl.b32 	%r39, %r38, 20;
	add.s32 	%r40, %r15, %r39;
	mov.b64 	%fd102, {%r14, %r40};
	sub.s32 	%r41, %r13, %r38;
	shl.b32 	%r42, %r41, 20;
	add.s32 	%r43, %r42, 1072693248;
	mov.b32 	%r44, 0;
	mov.b64 	%fd103, {%r44, %r43};
	mul.f64 	%fd108, %fd103, %fd102;
$L__BB1_7:
	abs.f64 	%fd104, %fd108;
	setp.eq.f64 	%p7, %fd104, 0d7FF0000000000000;
	fma.rn.f64 	%fd105, %fd108, %fd5, %fd108;
	selp.f64 	%fd106, %fd108, %fd105, %p7;
	st.param.f64 	[func_retval0], %fd106;
	ret;

}


// ===== COMPILED SASS (sm_100) =====

	.target	sm_100

	.elftype	@"ET_EXEC"


//--------------------- .note.nv.tkinfo           --------------------------
	.section	.note.nv.tkinfo,"",@"SHT_NOTE"
	.sectionflags	@"SHF_NOTE_NV_TKINFO"
	.tkinfo
        /*0018*/ 	.word	0x00000002
        /*0030*/ 	.string	""
        /*0030*/ 	.string	"ptxas"
        /*0030*/ 	.string	"Cuda compilation tools, release 13.0, V13.0.88"
        /*0030*/ 	.string	"Build cuda_13.0.r13.0/compiler.36424714_0"
        /*0030*/ 	.string	"-arch sm_100 -m 64 "



//--------------------- .note.nv.cuinfo           --------------------------
	.section	.note.nv.cuinfo,"",@"SHT_NOTE"
	.sectionflags	@"SHF_NOTE_NV_CUINFO"
        /*0018*/ 	.short	0x0002
        /*001a*/ 	.short	0x0064
        /*001c*/ 	.short	0x0082
	.zero		2


//--------------------- .nv.info                  --------------------------
	.section	.nv.info,"",@"SHT_CUDA_INFO"
	.align	4


	//----- nvinfo : EIATTR_REGCOUNT
	.align		4
        /*0000*/ 	.byte	0x04, 0x2f
        /*0002*/ 	.short	(.L_1 - .L_0)
	.align		4
.L_0:
        /*0004*/ 	.word	index@(_Z16kMeansClusteringPfS_iS_S_)
        /*0008*/ 	.word	0x00000027


	//----- nvinfo : EIATTR_FRAME_SIZE
	.align		4
.L_1:
        /*000c*/ 	.byte	0x04, 0x11
        /*000e*/ 	.short	(.L_3 - .L_2)
	.align		4
.L_2:
        /*0010*/ 	.word	index@($_Z16kMeansClusteringPfS_iS_S_$__internal_accurate_pow)
        /*0014*/ 	.word	0x00000000


	//----- nvinfo : EIATTR_FRAME_SIZE
	.align		4
.L_3:
        /*0018*/ 	.byte	0x04, 0x11
        /*001a*/ 	.short	(.L_5 - .L_4)
	.align		4
.L_4:
        /*001c*/ 	.word	index@($__internal_0_$__cuda_sm20_dsqrt_rn_f64_mediumpath_v1)
        /*0020*/ 	.word	0x00000000


	//----- nvinfo : EIATTR_FRAME_SIZE
	.align		4
.L_5:
        /*0024*/ 	.byte	0x04, 0x11
        /*0026*/ 	.short	(.L_7 - .L_6)
	.align		4
.L_6:
        /*0028*/ 	.word	index@(_Z16kMeansClusteringPfS_iS_S_)
        /*002c*/ 	.word	0x00000000


	//----- nvinfo : EIATTR_MIN_STACK_SIZE
	.align		4
.L_7:
        /*0030*/ 	.byte	0x04, 0x12
        /*0032*/ 	.short	(.L_9 - .L_8)
	.align		4
.L_8:
        /*0034*/ 	.word	index@(_Z16kMeansClusteringPfS_iS_S_)
        /*0038*/ 	.word	0x00000000
.L_9:


//--------------------- .nv.compat                --------------------------
	.section	.nv.compat,"",@"SHT_CUDA_COMPAT_INFO"
	.align	4
        /*0000*/ 	.byte	0x02, 0x09, 0x00, 0x00, 0x02, 0x02, 0x01, 0x00, 0x02, 0x05, 0x05, 0x00, 0x03, 0x07, 0x01, 0x01
        /*0010*/ 	.byte	0x02, 0x03, 0x00, 0x00, 0x02, 0x06, 0x01, 0x00, 0x04, 0x0b, 0x08, 0x00, 0x01, 0x00, 0x00, 0x00
        /*0020*/ 	.byte	0x00, 0x00, 0x00, 0x00


//--------------------- .nv.info._Z16kMeansClusteringPfS_iS_S_ --------------------------
	.section	.nv.info._Z16kMeansClusteringPfS_iS_S_,"",@"SHT_CUDA_INFO"
	.sectionflags	@""
	.align	4


	//----- nvinfo : EIATTR_CUDA_API_VERSION
	.align		4
        /*0000*/ 	.byte	0x04, 0x37
        /*0002*/ 	.short	(.L_11 - .L_10)
.L_10:
        /*0004*/ 	.word	0x00000082


	//----- nvinfo : EIATTR_KPARAM_INFO
	.align		4
.L_11:
        /*0008*/ 	.byte	0x04, 0x17
        /*000a*/ 	.short	(.L_13 - .L_12)
.L_12:
        /*000c*/ 	.word	0x00000000
        /*0010*/ 	.short	0x0004
        /*0012*/ 	.short	0x0020
        /*0014*/ 	.byte	0x00, 0xf5, 0x21, 0x00


	//----- nvinfo : EIATTR_KPARAM_INFO
	.align		4
.L_13:
        /*0018*/ 	.byte	0x04, 0x17
        /*001a*/ 	.short	(.L_15 - .L_14)
.L_14:
        /*001c*/ 	.word	0x00000000
        /*0020*/ 	.short	0x0003
        /*0022*/ 	.short	0x0018
        /*0024*/ 	.byte	0x00, 0xf5, 0x21, 0x00


	//----- nvinfo : EIATTR_KPARAM_INFO
	.align		4
.L_15:
        /*0028*/ 	.byte	0x04, 0x17
        /*002a*/ 	.short	(.L_17 - .L_16)
.L_16:
        /*002c*/ 	.word	0x00000000
        /*0030*/ 	.short	0x0002
        /*0032*/ 	.short	0x0010
        /*0034*/ 	.byte	0x00, 0xf0, 0x11, 0x00


	//----- nvinfo : EIATTR_KPARAM_INFO
	.align		4
.L_17:
        /*0038*/ 	.byte	0x04, 0x17
        /*003a*/ 	.short	(.L_19 - .L_18)
.L_18:
        /*003c*/ 	.word	0x00000000
        /*0040*/ 	.short	0x0001
        /*0042*/ 	.short	0x0008
        /*0044*/ 	.byte	0x00, 0xf5, 0x21, 0x00


	//----- nvinfo : EIATTR_KPARAM_INFO
	.align		4
.L_19:
        /*0048*/ 	.byte	0x04, 0x17
        /*004a*/ 	.short	(.L_21 - .L_20)
.L_20:
        /*004c*/ 	.word	0x00000000
        /*0050*/ 	.short	0x0000
        /*0052*/ 	.short	0x0000
        /*0054*/ 	.byte	0x00, 0xf5, 0x21, 0x00


	//----- nvinfo : EIATTR_SPARSE_MMA_MASK
	.align		4
.L_21:
        /*0058*/ 	.byte	0x03, 0x50
        /*005a*/ 	.short	0x0000


	//----- nvinfo : EIATTR_MAXREG_COUNT
	.align		4
        /*005c*/ 	.byte	0x03, 0x1b
        /*005e*/ 	.short	0x00ff


	//----- nvinfo : EIATTR_MERCURY_ISA_VERSION
	.align		4
        /*0060*/ 	.byte	0x03, 0x5f
        /*0062*/ 	.short	0x0101


	//----- nvinfo : EIATTR_VRC_CTA_INIT_COUNT
	.align		4
        /*0064*/ 	.byte	0x02, 0x4a
	.zero		1
	.zero		1


	//----- nvinfo : EIATTR_EXIT_INSTR_OFFSETS
	.align		4
        /*0068*/ 	.byte	0x04, 0x1c
        /*006a*/ 	.short	(.L_23 - .L_22)


	//   ....[0]....
.L_22:
        /*006c*/ 	.word	0x00000030


	//   ....[1]....
        /*0070*/ 	.word	0x000011c0


	//----- nvinfo : EIATTR_CRS_STACK_SIZE
	.align		4
.L_23:
        /*0074*/ 	.byte	0x04, 0x1e
        /*0076*/ 	.short	(.L_25 - .L_24)
.L_24:
        /*0078*/ 	.word	0x00000000


	//----- nvinfo : EIATTR_CBANK_PARAM_SIZE
	.align		4
.L_25:
        /*007c*/ 	.byte	0x03, 0x19
        /*007e*/ 	.short	0x0028


	//----- nvinfo : EIATTR_PARAM_CBANK
	.align		4
        /*0080*/ 	.byte	0x04, 0x0a
        /*0082*/ 	.short	(.L_27 - .L_26)
	.align		4
.L_26:
        /*0084*/ 	.word	index@(.nv.constant0._Z16kMeansClusteringPfS_iS_S_)
        /*0088*/ 	.short	0x0380
        /*008a*/ 	.short	0x0028


	//----- nvinfo : EIATTR_SW_WAR
	.align		4
.L_27:
        /*008c*/ 	.byte	0x04, 0x36
        /*008e*/ 	.short	(.L_29 - .L_28)
.L_28:
        /*0090*/ 	.word	0x00000008
.L_29:


//--------------------- .nv.callgraph             --------------------------
	.section	.nv.callgraph,"",@"SHT_CUDA_CALLGRAPH"
	.align	4
	.sectionentsize	8
	.align		4
        /*0000*/ 	.word	0x00000000
	.align		4
        /*0004*/ 	.word	0xffffffff
	.align		4
        /*0008*/ 	.word	0x00000000
	.align		4
        /*000c*/ 	.word	0xfffffffe
	.align		4
        /*0010*/ 	.word	0x00000000
	.align		4
        /*0014*/ 	.word	0xfffffffd
	.align		4
        /*0018*/ 	.word	0x00000000
	.align		4
        /*001c*/ 	.word	0xfffffffc


//--------------------- .text._Z16kMeansClusteringPfS_iS_S_ --------------------------
	.section	.text._Z16kMeansClusteringPfS_iS_S_,"ax",@progbits
	.align	128
        .global         _Z16kMeansClusteringPfS_iS_S_
        .type           _Z16kMeansClusteringPfS_iS_S_,@function
        .size           _Z16kMeansClusteringPfS_iS_S_,(.L_x_32 - _Z16kMeansClusteringPfS_iS_S_)
        .other          _Z16kMeansClusteringPfS_iS_S_,@"STO_CUDA_ENTRY STV_DEFAULT"
_Z16kMeansClusteringPfS_iS_S_:
.text._Z16kMeansClusteringPfS_iS_S_:
[----:B------:R-:W-:Y:S08]  /*0000*/  LDC R1, c[0x0][0x37c] ;  /* 0x0000df00ff017b82 */ /* 0x000ff00000000800 */
[----:B------:R-:W0:Y:S02]  /*0010*/  LDC R2, c[0x0][0x390] ;  /* 0x0000e400ff027b82 */ /* 0x000e240000000800 */
[----:B0-----:R-:W-:-:S13]  /*0020*/  ISETP.GE.AND P0, PT, R2, 0x1, PT ;  /* 0x000000010200780c */ /* 0x001fda0003f06270 */
[----:B------:R-:W-:Y:S05]  /*0030*/  @!P0 EXIT ;  /* 0x000000000000894d */ /* 0x000fea0003800000 */
[----:B------:R-:W0:Y:S01]  /*0040*/  S2R R0, SR_TID.X ;  /* 0x0000000000007919 */ /* 0x000e220000002100 */
[----:B------:R-:W0:Y:S01]  /*0050*/  S2UR UR4, SR_CTAID.X ;  /* 0x00000000000479c3 */ /* 0x000e220000002500 */
[----:B------:R-:W-:Y:S01]  /*0060*/  IMAD.MOV R2, RZ, RZ, -R2 ;  /* 0x000000ffff027224 */ /* 0x000fe200078e0a02 */
[----:B------:R-:W1:Y:S06]  /*0070*/  LDCU.64 UR6, c[0x0][0x358] ;  /* 0x00006b00ff0677ac */ /* 0x000e6c0008000a00 */
[----:B------:R-:W0:Y:S08]  /*0080*/  LDC R3, c[0x0][0x360] ;  /* 0x0000d800ff037b82 */ /* 0x000e300000000800 */
[----:B------:R-:W2:Y:S08]  /*0090*/  LDC.64 R12, c[0x0][0x380] ;  /* 0x0000e000ff0c7b82 */ /* 0x000eb00000000a00 */
[----:B------:R-:W3:Y:S08]  /*00a0*/  LDC.64 R10, c[0x0][0x388] ;  /* 0x0000e200ff0a7b82 */ /* 0x000ef00000000a00 */
[----:B------:R-:W4:Y:S01]  /*00b0*/  LDC.64 R8, c[0x0][0x3a0] ;  /* 0x0000e800ff087b82 */ /* 0x000f220000000a00 */
[----:B0-----:R-:W-:-:S04]  /*00c0*/  IMAD R3, R3, UR4, R0 ;  /* 0x0000000403037c24 */ /* 0x001fc8000f8e0200 */
[----:B--2---:R-:W-:-:S04]  /*00d0*/  IMAD.WIDE R12, R3, 0x4, R12 ;  /* 0x00000004030c7825 */ /* 0x004fc800078e020c */
[----:B---3--:R-:W-:-:S04]  /*00e0*/  IMAD.WIDE R10, R3, 0x4, R10 ;  /* 0x00000004030a7825 */ /* 0x008fc800078e020a */
[----:B-1--4-:R-:W-:-:S07]  /*00f0*/  IMAD.WIDE R8, R3, 0x4, R8 ;  /* 0x0000000403087825 */ /* 0x012fce00078e0208 */
.L_x_24:
[----:B0-----:R-:W0:Y:S01]  /*0100*/  LDC.64 R6, c[0x0][0x398] ;  /* 0x0000e600ff067b82 */ /* 0x001e220000000a00 */
[----:B------:R-:W2:Y:S04]  /*0110*/  LDG.E R0, desc[UR6][R12.64] ;  /* 0x000000060c007981 */ /* 0x000ea8000c1e1900 */
[----:B0-----:R-:W2:Y:S01]  /*0120*/  LDG.E R7, desc[UR6][R6.64] ;  /* 0x0000000606077981 */ /* 0x001ea2000c1e1900 */
[----:B------:R-:W-:Y:S01]  /*0130*/  BSSY.RECONVERGENT B0, `(.L_x_0) ;  /* 0x0000007000007945 */ /* 0x000fe20003800200 */
[----:B------:R-:W-:Y:S01]  /*0140*/  MOV R4, 0x1a0 ;  /* 0x000001a000047802 */ /* 0x000fe20000000f00 */
[----:B--2---:R-:W-:-:S04]  /*0150*/  FADD R34, R0, -R7 ;  /* 0x8000000700227221 */ /* 0x004fc80000000000 */
[----:B------:R-:W0:Y:S02]  /*0160*/  F2F.F64.F32 R32, R34 ;  /* 0x0000002200207310 */ /* 0x000e240000201800 */
[----:B0-----:R-:W-:-:S10]  /*0170*/  DADD R16, -RZ, |R32| ;  /* 0x00000000ff107229 */ /* 0x001fd40000000520 */
[----:B------:R-:W-:-:S07]  /*0180*/  IMAD.MOV.U32 R3, RZ, RZ, R17 ;  /* 0x000000ffff037224 */ /* 0x000fce00078e0011 */
[----:B------:R-:W-:Y:S05]  /*0190*/  CALL.REL.NOINC `($_Z16kMeansClusteringPfS_iS_S_$__internal_accurate_pow) ;  /* 0x0000001000b07944 */ /* 0x000fea0003c00000 */
[----:B------:R-:W-:Y:S05]  /*01a0*/  BSYNC.RECONVERGENT B0 ;  /* 0x0000000000007941 */ /* 0x000fea0003800200 */
.L_x_0:
[----:B------:R-:W0:Y:S01]  /*01b0*/  LDC.64 R18, c[0x0][0x398] ;  /* 0x0000e600ff127b82 */ /* 0x000e220000000a00 */
[----:B------:R-:W2:Y:S04]  /*01c0*/  LDG.E R5, desc[UR6][R10.64] ;  /* 0x000000060a057981 */ /* 0x000ea8000c1e1900 */
[----:B0-----:R-:W2:Y:S01]  /*01d0*/  LDG.E R18, desc[UR6][R18.64+0x4] ;  /* 0x0000040612127981 */ /* 0x001ea2000c1e1900 */
[----:B------:R-:W-:Y:S01]  /*01e0*/  DADD R16, R32, 2 ;  /* 0x4000000020107429 */ /* 0x000fe20000000000 */
[C---:B------:R-:W-:Y:S01]  /*01f0*/  FSETP.NEU.AND P1, PT, R34.reuse, RZ, PT ;  /* 0x000000ff2200720b */ /* 0x040fe20003f2d000 */
[----:B------:R-:W-:Y:S01]  /*0200*/  BSSY.RECONVERGENT B0, `(.L_x_1) ;  /* 0x0000010000007945 */ /* 0x000fe20003800200 */
[----:B------:R-:W-:Y:S02]  /*0210*/  FSETP.NEU.AND P0, PT, R34, 1, PT ;  /* 0x3f8000002200780b */ /* 0x000fe40003f0d000 */
[----:B------:R-:W-:-:S02]  /*0220*/  FSEL R14, R14, RZ, P1 ;  /* 0x000000ff0e0e7208 */ /* 0x000fc40000800000 */
[----:B------:R-:W-:-:S03]  /*0230*/  FSEL R15, R3, RZ, P1 ;  /* 0x000000ff030f7208 */ /* 0x000fc60000800000 */
[----:B------:R-:W-:-:S04]  /*0240*/  LOP3.LUT R16, R17, 0x7ff00000, RZ, 0xc0, !PT ;  /* 0x7ff0000011107812 */ /* 0x000fc800078ec0ff */
[----:B------:R-:W-:Y:S01]  /*0250*/  ISETP.NE.AND P2, PT, R16, 0x7ff00000, PT ;  /* 0x7ff000001000780c */ /* 0x000fe20003f45270 */
[----:B--2---:R-:W-:-:S04]  /*0260*/  FADD R35, R5, -R18 ;  /* 0x8000001205237221 */ /* 0x004fc80000000000 */
[----:B------:R-:W0:Y:S02]  /*0270*/  F2F.F64.F32 R6, R35 ;  /* 0x0000002300067310 */ /* 0x000e240000201800 */
[----:B0-----:R-:W-:-:S06]  /*0280*/  DADD R16, -RZ, |R6| ;  /* 0x00000000ff107229 */ /* 0x001fcc0000000506 */
[----:B------:R-:W-:Y:S05]  /*0290*/  @P2 BRA `(.L_x_2) ;  /* 0x0000000000182947 */ /* 0x000fea0003800000 */
[----:B------:R-:W-:-:S13]  /*02a0*/  FSETP.NAN.AND P1, PT, R34, R34, PT ;  /* 0x000000222200720b */ /* 0x000fda0003f28000 */
[----:B------:R-:W-:Y:S01]  /*02b0*/  @P1 DADD R14, R32, 2 ;  /* 0x40000000200e1429 */ /* 0x000fe20000000000 */
[----:B------:R-:W-:Y:S10]  /*02c0*/  @P1 BRA `(.L_x_2) ;  /* 0x00000000000c1947 */ /* 0x000ff40003800000 */
[----:B------:R-:W-:-:S14]  /*02d0*/  DSETP.NEU.AND P1, PT, |R32|, +INF , PT ;  /* 0x7ff000002000742a */ /* 0x000fdc0003f2d200 */
[----:B------:R-:W-:Y:S02]  /*02e0*/  @!P1 IMAD.MOV.U32 R14, RZ, RZ, 0x0 ;  /* 0x00000000ff0e9424 */ /* 0x000fe400078e00ff */
[----:B------:R-:W-:-:S07]  /*02f0*/  @!P1 IMAD.MOV.U32 R15, RZ, RZ, 0x7ff00000 ;  /* 0x7ff00000ff0f9424 */ /* 0x000fce00078e00ff */
.L_x_2:
[----:B------:R-:W-:Y:S05]  /*0300*/  BSYNC.RECONVERGENT B0 ;  /* 0x0000000000007941 */ /* 0x000fea0003800200 */
.L_x_1:
[----:B------:R-:W-:Y:S01]  /*0310*/  BSSY.RECONVERGENT B0, `(.L_x_3) ;  /* 0x0000006000007945 */ /* 0x000fe20003800200 */
[----:B------:R-:W-:Y:S01]  /*0320*/  FSEL R32, R14, RZ, P0 ;  /* 0x000000ff0e207208 */ /* 0x000fe20000000000 */
[----:B------:R-:W-:Y:S01]  /*0330*/  IMAD.MOV.U32 R3, RZ, RZ, R17 ;  /* 0x000000ffff037224 */ /* 0x000fe200078e0011 */
[----:B------:R-:W-:Y:S02]  /*0340*/  FSEL R33, R15, 1.875, P0 ;  /* 0x3ff000000f217808 */ /* 0x000fe40000000000 */
[----:B------:R-:W-:-:S07]  /*0350*/  MOV R4, 0x370 ;  /* 0x0000037000047802 */ /* 0x000fce0000000f00 */
[----:B------:R-:W-:Y:S05]  /*0360*/  CALL.REL.NOINC `($_Z16kMeansClusteringPfS_iS_S_$__internal_accurate_pow) ;  /* 0x00000010003c7944 */ /* 0x000fea0003c00000 */
[----:B------:R-:W-:Y:S05]  /*0370*/  BSYNC.RECONVERGENT B0 ;  /* 0x0000000000007941 */ /* 0x000fea0003800200 */
.L_x_3:
[----:B------:R-:W-:Y:S01]  /*0380*/  DADD R16, R6, 2 ;  /* 0x4000000006107429 */ /* 0x000fe20000000000 */
[C---:B------:R-:W-:Y:S01]  /*0390*/  FSETP.NEU.AND P1, PT, R35.reuse, RZ, PT ;  /* 0x000000ff2300720b */ /* 0x040fe20003f2d000 */
[----:B------:R-:W-:Y:S01]  /*03a0*/  BSSY.RECONVERGENT B0, `(.L_x_4) ;  /* 0x000000d000007945 */ /* 0x000fe20003800200 */
[----:B------:R-:W-:Y:S02]  /*03b0*/  FSETP.NEU.AND P0, PT, R35, 1, PT ;  /* 0x3f8000002300780b */ /* 0x000fe40003f0d000 */
[----:B------:R-:W-:Y:S02]  /*03c0*/  FSEL R14, R14, RZ, P1 ;  /* 0x000000ff0e0e7208 */ /* 0x000fe40000800000 */
[----:B------:R-:W-:-:S03]  /*03d0*/  FSEL R15, R3, RZ, P1 ;  /* 0x000000ff030f7208 */ /* 0x000fc60000800000 */
[----:B------:R-:W-:-:S04]  /*03e0*/  LOP3.LUT R16, R17, 0x7ff00000, RZ, 0xc0, !PT ;  /* 0x7ff0000011107812 */ /* 0x000fc800078ec0ff */
[----:B------:R-:W-:-:S13]  /*03f0*/  ISETP.NE.AND P2, PT, R16, 0x7ff00000, PT ;  /* 0x7ff000001000780c */ /* 0x000fda0003f45270 */
[----:B------:R-:W-:Y:S05]  /*0400*/  @P2 BRA `(.L_x_5) ;  /* 0x0000000000182947 */ /* 0x000fea0003800000 */
[----:B------:R-:W-:-:S13]  /*0410*/  FSETP.NAN.AND P1, PT, R35, R35, PT ;  /* 0x000000232300720b */ /* 0x000fda0003f28000 */
[----:B------:R-:W-:Y:S01]  /*0420*/  @P1 DADD R14, R6, 2 ;  /* 0x40000000060e1429 */ /* 0x000fe20000000000 */
[----:B------:R-:W-:Y:S10]  /*0430*/  @P1 BRA `(.L_x_5) ;  /* 0x00000000000c1947 */ /* 0x000ff40003800000 */
[----:B------:R-:W-:-:S14]  /*0440*/  DSETP.NEU.AND P1, PT, |R6|, +INF , PT ;  /* 0x7ff000000600742a */ /* 0x000fdc0003f2d200 */
[----:B------:R-:W-:Y:S02]  /*0450*/  @!P1 IMAD.MOV.U32 R14, RZ, RZ, 0x0 ;  /* 0x00000000ff0e9424 */ /* 0x000fe400078e00ff */
[----:B------:R-:W-:-:S07]  /*0460*/  @!P1 IMAD.MOV.U32 R15, RZ, RZ, 0x7ff00000 ;  /* 0x7ff00000ff0f9424 */ /* 0x000fce00078e00ff */
.L_x_5:
[----:B------:R-:W-:Y:S05]  /*0470*/  BSYNC.RECONVERGENT B0 ;  /* 0x0000000000007941 */ /* 0x000fea0003800200 */
.L_x_4:
[----:B------:R-:W-:Y:S01]  /*0480*/  FSEL R6, R14, RZ, P0 ;  /* 0x000000ff0e067208 */ /* 0x000fe20000000000 */
[----:B------:R-:W-:Y:S01]  /*0490*/  IMAD.MOV.U32 R14, RZ, RZ, 0x0 ;  /* 0x00000000ff0e7424 */ /* 0x000fe200078e00ff */
[----:B------:R-:W-:Y:S01]  /*04a0*/  FSEL R7, R15, 1.875, P0 ;  /* 0x3ff000000f077808 */ /* 0x000fe20000000000 */
[----:B------:R-:W-:Y:S01]  /*04b0*/  IMAD.MOV.U32 R15, RZ, RZ, 0x3fd80000 ;  /* 0x3fd80000ff0f7424 */ /* 0x000fe200078e00ff */
[----:B------:R-:W-:Y:S04]  /*04c0*/  BSSY.RECONVERGENT B0, `(.L_x_6) ;  /* 0x0000019000007945 */ /* 0x000fe80003800200 */
[----:B------:R-:W-:-:S06]  /*04d0*/  DADD R32, R32, R6 ;  /* 0x0000000020207229 */ /* 0x000fcc0000000006 */
[----:B------:R-:W0:Y:S04]  /*04e0*/  MUFU.RSQ64H R19, R33 ;  /* 0x0000002100137308 */ /* 0x000e280000001c00 */
[----:B------:R-:W-:-:S05]  /*04f0*/  VIADD R18, R33, 0xfcb00000 ;  /* 0xfcb0000021127836 */ /* 0x000fca0000000000 */
[----:B------:R-:W-:Y:S01]  /*0500*/  ISETP.GE.U32.AND P0, PT, R18, 0x7ca00000, PT ;  /* 0x7ca000001200780c */ /* 0x000fe20003f06070 */
[----:B0-----:R-:W-:-:S08]  /*0510*/  DMUL R6, R18, R18 ;  /* 0x0000001212067228 */ /* 0x001fd00000000000 */
[----:B------:R-:W-:-:S08]  /*0520*/  DFMA R6, R32, -R6, 1 ;  /* 0x3ff000002006742b */ /* 0x000fd00000000806 */
[----:B------:R-:W-:Y:S02]  /*0530*/  DFMA R14, R6, R14, 0.5 ;  /* 0x3fe00000060e742b */ /* 0x000fe4000000000e */
[----:B------:R-:W-:-:S08]  /*0540*/  DMUL R6, R18, R6 ;  /* 0x0000000612067228 */ /* 0x000fd00000000000 */
[----:B------:R-:W-:-:S08]  /*0550*/  DFMA R16, R14, R6, R18 ;  /* 0x000000060e10722b */ /* 0x000fd00000000012 */
[----:B------:R-:W-:Y:S02]  /*0560*/  DMUL R14, R32, R16 ;  /* 0x00000010200e7228 */ /* 0x000fe40000000000 */
[----:B------:R-:W-:Y:S02]  /*0570*/  VIADD R7, R17, 0xfff00000 ;  /* 0xfff0000011077836 */ /* 0x000fe40000000000 */
[----:B------:R-:W-:-:S04]  /*0580*/  IMAD.MOV.U32 R6, RZ, RZ, R16 ;  /* 0x000000ffff067224 */ /* 0x000fc800078e0010 */
[----:B------:R-:W-:-:S08]  /*0590*/  DFMA R20, R14, -R14, R32 ;  /* 0x8000000e0e14722b */ /* 0x000fd00000000020 */
[----:B------:R-:W-:Y:S01]  /*05a0*/  DFMA R34, R20, R6, R14 ;  /* 0x000000061422722b */ /* 0x000fe2000000000e */
[----:B------:R-:W-:Y:S10]  /*05b0*/  @!P0 BRA `(.L_x_7) ;  /* 0x0000000000248947 */ /* 0x000ff40003800000 */
[----:B------:R-:W-:Y:S02]  /*05c0*/  IMAD.MOV.U32 R6, RZ, RZ, R16 ;  /* 0x000000ffff067224 */ /* 0x000fe400078e0010 */
[----:B------:R-:W-:Y:S01]  /*05d0*/  IMAD.MOV.U32 R17, RZ, RZ, R18 ;  /* 0x000000ffff117224 */ /* 0x000fe200078e0012 */
[----:B------:R-:W-:Y:S01]  /*05e0*/  MOV R18, 0x630 ;  /* 0x0000063000127802 */ /* 0x000fe20000000f00 */
[----:B------:R-:W-:Y:S02]  /*05f0*/  IMAD.MOV.U32 R4, RZ, RZ, R32 ;  /* 0x000000ffff047224 */ /* 0x000fe400078e0020 */
[----:B------:R-:W-:Y:S02]  /*0600*/  IMAD.MOV.U32 R16, RZ, RZ, R20 ;  /* 0x000000ffff107224 */ /* 0x000fe400078e0014 */
[----:B------:R-:W-:-:S07]  /*0610*/  IMAD.MOV.U32 R3, RZ, RZ, R21 ;  /* 0x000000ffff037224 */ /* 0x000fce00078e0015 */
[----:B------:R-:W-:Y:S05]  /*0620*/  CALL.REL.NOINC `($__internal_0_$__cuda_sm20_dsqrt_rn_f64_mediumpath_v1) ;  /* 0x0000000800e87944 */ /* 0x000fea0003c00000 */
[----:B------:R-:W-:Y:S02]  /*0630*/  IMAD.MOV.U32 R34, RZ, RZ, R6 ;  /* 0x000000ffff227224 */ /* 0x000fe400078e0006 */
[----:B------:R-:W-:-:S07]  /*0640*/  IMAD.MOV.U32 R35, RZ, RZ, R7 ;  /* 0x000000ffff237224 */ /* 0x000fce00078e0007 */
.L_x_7:
[----:B------:R-:W-:Y:S05]  /*0650*/  BSYNC.RECONVERGENT B0 ;  /* 0x0000000000007941 */ /* 0x000fea0003800200 */
.L_x_6:
[----:B------:R-:W0:Y:S02]  /*0660*/  LDC.64 R6, c[0x0][0x398] ;  /* 0x0000e600ff067b82 */ /* 0x000e240000000a00 */
[----:B0-----:R-:W2:Y:S01]  /*0670*/  LDG.E R7, desc[UR6][R6.64+0x8] ;  /* 0x0000080606077981 */ /* 0x001ea2000c1e1900 */
[----:B------:R-:W-:Y:S01]  /*0680*/  F2F.F32.F64 R34, R34 ;  /* 0x0000002200227310 */ /* 0x000fe20000301000 */
[----:B------:R-:W-:Y:S01]  /*0690*/  BSSY.RECONVERGENT B0, `(.L_x_8) ;  /* 0x0000007000007945 */ /* 0x000fe20003800200 */
[----:B------:R-:W-:Y:S01]  /*06a0*/  MOV R4, 0x700 ;  /* 0x0000070000047802 */ /* 0x000fe20000000f00 */
[----:B--2---:R-:W-:-:S05]  /*06b0*/  FADD R36, R0, -R7 ;  /* 0x8000000700247221 */ /* 0x004fca0000000000 */
[----:B------:R-:W0:Y:S02]  /*06c0*/  F2F.F64.F32 R32, R36 ;  /* 0x0000002400207310 */ /* 0x000e240000201800 */
[----:B0-----:R-:W-:-:S10]  /*06d0*/  DADD R16, -RZ, |R32| ;  /* 0x00000000ff107229 */ /* 0x001fd40000000520 */
[----:B------:R-:W-:-:S07]  /*06e0*/  IMAD.MOV.U32 R3, RZ, RZ, R17 ;  /* 0x000000ffff037224 */ /* 0x000fce00078e0011 */
[----:B------:R-:W-:Y:S05]  /*06f0*/  CALL.REL.NOINC `($_Z16kMeansClusteringPfS_iS_S_$__internal_accurate_pow) ;  /* 0x0000000c00587944 */ /* 0x000fea0003c00000 */
[----:B------:R-:W-:Y:S05]  /*0700*/  BSYNC.RECONVERGENT B0 ;  /* 0x0000000000007941 */ /* 0x000fea0003800200 */
.L_x_8:
[----:B------:R-:W0:Y:S02]  /*0710*/  LDC.64 R18, c[0x0][0x398] ;  /* 0x0000e600ff127b82 */ /* 0x000e240000000a00 */
[----:B0-----:R-:W2:Y:S01]  /*0720*/  LDG.E R18, desc[UR6][R18.64+0xc] ;  /* 0x00000c0612127981 */ /* 0x001ea2000c1e1900 */
[----:B------:R-:W-:Y:S01]  /*0730*/  DADD R16, R32, 2 ;  /* 0x4000000020107429 */ /* 0x000fe20000000000 */
[C---:B------:R-:W-:Y:S01]  /*0740*/  FSETP.NEU.AND P1, PT, R36.reuse, RZ, PT ;  /* 0x000000ff2400720b */ /* 0x040fe20003f2d000 */
[----:B------:R-:W-:Y:S01]  /*0750*/  BSSY.RECONVERGENT B0, `(.L_x_9) ;  /* 0x0000010000007945 */ /* 0x000fe20003800200 */
[----:B------:R-:W-:Y:S02]  /*0760*/  FSETP.NEU.AND P0, PT, R36, 1, PT ;  /* 0x3f8000002400780b */ /* 0x000fe40003f0d000 */
[----:B------:R-:W-:Y:S02]  /*0770*/  FSEL R14, R14, RZ, P1 ;  /* 0x000000ff0e0e7208 */ /* 0x000fe40000800000 */
        /* <DEDUP_REMOVED lines=13> */
.L_x_10:
[----:B------:R-:W-:Y:S05]  /*0850*/  BSYNC.RECONVERGENT B0 ;  /* 0x0000000000007941 */ /* 0x000fea0003800200 */
.L_x_9:
[----:B------:R-:W-:Y:S01]  /*0860*/  BSSY.RECONVERGENT B0, `(.L_x_11) ;  /* 0x0000006000007945 */ /* 0x000fe20003800200 */
[----:B------:R-:W-:Y:S01]  /*0870*/  FSEL R32, R14, RZ, P0 ;  /* 0x000000ff0e207208 */ /* 0x000fe20000000000 */
[----:B------:R-:W-:Y:S01]  /*0880*/  IMAD.MOV.U32 R3, RZ, RZ, R17 ;  /* 0x000000ffff037224 */ /* 0x000fe200078e0011 */
[----:B------:R-:W-:Y:S02]  /*0890*/  FSEL R33, R15, 1.875, P0 ;  /* 0x3ff000000f217808 */ /* 0x000fe40000000000 */
[----:B------:R-:W-:-:S07]  /*08a0*/  MOV R4, 0x8c0 ;  /* 0x000008c000047802 */ /* 0x000fce0000000f00 */
[----:B------:R-:W-:Y:S05]  /*08b0*/  CALL.REL.NOINC `($_Z16kMeansClusteringPfS_iS_S_$__internal_accurate_pow) ;  /* 0x0000000800e87944 */ /* 0x000fea0003c00000 */
[----:B------:R-:W-:Y:S05]  /*08c0*/  BSYNC.RECONVERGENT B0 ;  /* 0x0000000000007941 */ /* 0x000fea0003800200 */
.L_x_11:
        /* <DEDUP_REMOVED lines=13> */
[----:B------:R-:W-:Y:S01]  /*09a0*/  @!P1 MOV R14, 0x0 ;  /* 0x00000000000e9802 */ /* 0x000fe20000000f00 */
[----:B------:R-:W-:-:S07]  /*09b0*/  @!P1 IMAD.MOV.U32 R15, RZ, RZ, 0x7ff00000 ;  /* 0x7ff00000ff0f9424 */ /* 0x000fce00078e00ff */
.L_x_13:
[----:B------:R-:W-:Y:S05]  /*09c0*/  BSYNC.RECONVERGENT B0 ;  /* 0x0000000000007941 */ /* 0x000fea0003800200 */
.L_x_12:
        /* <DEDUP_REMOVED lines=29> */
.L_x_15:
[----:B------:R-:W-:Y:S05]  /*0ba0*/  BSYNC.RECONVERGENT B0 ;  /* 0x0000000000007941 */ /* 0x000fea0003800200 */
.L_x_14:
        /* <DEDUP_REMOVED lines=11> */
.L_x_16:
        /* <DEDUP_REMOVED lines=20> */
.L_x_18:
[----:B------:R-:W-:Y:S05]  /*0da0*/  BSYNC.RECONVERGENT B0 ;  /* 0x0000000000007941 */ /* 0x000fea0003800200 */
.L_x_17:
[----:B------:R-:W-:Y:S01]  /*0db0*/  BSSY.RECONVERGENT B0, `(.L_x_19) ;  /* 0x0000006000007945 */ /* 0x000fe20003800200 */
[----:B------:R-:W-:Y:S01]  /*0dc0*/  FSEL R6, R14, RZ, P0 ;  /* 0x000000ff0e067208 */ /* 0x000fe20000000000 */
[----:B------:R-:W-:Y:S01]  /*0dd0*/  IMAD.MOV.U32 R3, RZ, RZ, R17 ;  /* 0x000000ffff037224 */ /* 0x000fe200078e0011 */
[----:B------:R-:W-:Y:S02]  /*0de0*/  FSEL R7, R15, 1.875, P0 ;  /* 0x3ff000000f077808 */ /* 0x000fe40000000000 */
[----:B------:R-:W-:-:S07]  /*0df0*/  MOV R4, 0xe10 ;  /* 0x00000e1000047802 */ /* 0x000fce0000000f00 */
[----:B------:R-:W-:Y:S05]  /*0e00*/  CALL.REL.NOINC `($_Z16kMeansClusteringPfS_iS_S_$__internal_accurate_pow) ;  /* 0x0000000400947944 */ /* 0x000fea0003c00000 */
[----:B------:R-:W-:Y:S05]  /*0e10*/  BSYNC.RECONVERGENT B0 ;  /* 0x0000000000007941 */ /* 0x000fea0003800200 */
.L_x_19:
        /* <DEDUP_REMOVED lines=15> */
.L_x_21:
[----:B------:R-:W-:Y:S05]  /*0f10*/  BSYNC.RECONVERGENT B0 ;  /* 0x0000000000007941 */ /* 0x000fea0003800200 */
.L_x_20:
[----:B------:R-:W-:Y:S01]  /*0f20*/  FSEL R32, R14, RZ, P0 ;  /* 0x000000ff0e207208 */ /* 0x000fe20000000000 */
[----:B------:R-:W-:Y:S01]  /*0f30*/  BSSY.RECONVERGENT B0, `(.L_x_22) ;  /* 0x000001b000007945 */ /* 0x000fe20003800200 */
[----:B------:R-:W-:-:S06]  /*0f40*/  FSEL R33, R15, 1.875, P0 ;  /* 0x3ff000000f217808 */ /* 0x000fcc0000000000 */
[----:B------:R-:W-:Y:S01]  /*0f50*/  DADD R32, R6, R32 ;  /* 0x0000000006207229 */ /* 0x000fe20000000020 */
[----:B------:R-:W-:Y:S02]  /*0f60*/  IMAD.MOV.U32 R6, RZ, RZ, 0x0 ;  /* 0x00000000ff067424 */ /* 0x000fe400078e00ff */
[----:B------:R-:W-:-:S03]  /*0f70*/  IMAD.MOV.U32 R7, RZ, RZ, 0x3fd80000 ;  /* 0x3fd80000ff077424 */ /* 0x000fc600078e00ff */
        /* <DEDUP_REMOVED lines=19> */
[----:B------:R-:W-:Y:S02]  /*10b0*/  IMAD.MOV.U32 R3, RZ, RZ, R21 ;  /* 0x000000ffff037224 */ /* 0x000fe400078e0015 */
[----:B------:R-:W-:-:S07]  /*10c0*/  IMAD.MOV.U32 R7, RZ, RZ, R5 ;  /* 0x000000ffff077224 */ /* 0x000fce00078e0005 */
[----:B------:R-:W-:Y:S05]  /*10d0*/  CALL.REL.NOINC `($__internal_0_$__cuda_sm20_dsqrt_rn_f64_mediumpath_v1) ;  /* 0x00000000003c7944 */ /* 0x000fea0003c00000 */
.L_x_23:
[----:B------:R-:W-:Y:S05]  /*10e0*/  BSYNC.RECONVERGENT B0 ;  /* 0x0000000000007941 */ /* 0x000fea0003800200 */
.L_x_22:
[----:B------:R-:W0:Y:S01]  /*10f0*/  F2F.F32.F64 R6, R6 ;  /* 0x0000000600067310 */ /* 0x000e220000301000 */
[----:B------:R-:W-:Y:S01]  /*1100*/  FSETP.GTU.AND P0, PT, R34, R35, PT ;  /* 0x000000232200720b */ /* 0x000fe20003f0c000 */
[----:B------:R-:W-:Y:S01]  /*1110*/  IMAD.MOV.U32 R0, RZ, RZ, 0x40400000 ;  /* 0x40400000ff007424 */ /* 0x000fe200078e00ff */
[C---:B------:R-:W-:Y:S01]  /*1120*/  FSETP.GTU.AND P1, PT, R35.reuse, R34, PT ;  /* 0x000000222300720b */ /* 0x040fe20003f2c000 */
[----:B------:R-:W-:Y:S01]  /*1130*/  VIADD R2, R2, 0x1 ;  /* 0x0000000102027836 */ /* 0x000fe20000000000 */
[----:B0-----:R-:W-:-:S04]  /*1140*/  FSETP.GTU.AND P2, PT, R35, R6, PT ;  /* 0x000000062300720b */ /* 0x001fc80003f4c000 */
[----:B------:R-:W-:Y:S02]  /*1150*/  FSEL R0, R0, 2, P2 ;  /* 0x4000000000007808 */ /* 0x000fe40001000000 */
[----:B------:R-:W-:Y:S02]  /*1160*/  FSETP.GTU.AND P2, PT, R34, R6, PT ;  /* 0x000000062200720b */ /* 0x000fe40003f4c000 */
[----:B------:R-:W-:-:S04]  /*1170*/  FSEL R3, R0, 3, !P1 ;  /* 0x4040000000037808 */ /* 0x000fc80004800000 */
[----:B------:R-:W-:Y:S02]  /*1180*/  @!P0 FSEL R3, R3, 1, P2 ;  /* 0x3f80000003038808 */ /* 0x000fe40001000000 */
[----:B------:R-:W-:-:S03]  /*1190*/  ISETP.NE.AND P0, PT, R2, RZ, PT ;  /* 0x000000ff0200720c */ /* 0x000fc60003f05270 */
[----:B------:R0:W-:Y:S10]  /*11a0*/  STG.E desc[UR6][R8.64], R3 ;  /* 0x0000000308007986 */ /* 0x0001f4000c101906 */
[----:B------:R-:W-:Y:S05]  /*11b0*/  @P0 BRA `(.L_x_24) ;  /* 0xffffffec00d00947 */ /* 0x000fea000383ffff */
[----:B------:R-:W-:Y:S05]  /*11c0*/  EXIT ;  /* 0x000000000000794d */ /* 0x000fea0003800000 */
        .weak           $__internal_0_$__cuda_sm20_dsqrt_rn_f64_mediumpath_v1
        .type           $__internal_0_$__cuda_sm20_dsqrt_rn_f64_mediumpath_v1,@function
        .size           $__internal_0_$__cuda_sm20_dsqrt_rn_f64_mediumpath_v1,($_Z16kMeansClusteringPfS_iS_S_$__internal_accurate_pow - $__internal_0_$__cuda_sm20_dsqrt_rn_f64_mediumpath_v1)
$__internal_0_$__cuda_sm20_dsqrt_rn_f64_mediumpath_v1:
[----:B------:R-:W-:Y:S01]  /*11d0*/  ISETP.GE.U32.AND P0, PT, R17, -0x3400000, PT ;  /* 0xfcc000001100780c */ /* 0x000fe20003f06070 */
[----:B------:R-:W-:Y:S01]  /*11e0*/  BSSY.RECONVERGENT B1, `(.L_x_25) ;  /* 0x0000025000017945 */ /* 0x000fe20003800200 */
[----:B------:R-:W-:Y:S02]  /*11f0*/  IMAD.MOV.U32 R32, RZ, RZ, R4 ;  /* 0x000000ffff207224 */ /* 0x000fe400078e0004 */
[----:B------:R-:W-:-:S09]  /*1200*/  IMAD.MOV.U32 R17, RZ, RZ, R3 ;  /* 0x000000ffff117224 */ /* 0x000fd200078e0003 */
[----:B------:R-:W-:Y:S05]  /*1210*/  @!P0 BRA `(.L_x_26) ;  /* 0x0000000000208947 */ /* 0x000fea0003800000 */
[----:B------:R-:W-:-:S10]  /*1220*/  DFMA.RM R6, R16, R6, R14 ;  /* 0x000000061006722b */ /* 0x000fd4000000400e */
[----:B------:R-:W-:-:S05]  /*1230*/  IADD3 R14, P0, PT, R6, 0x1, RZ ;  /* 0x00000001060e7810 */ /* 0x000fca0007f1e0ff */
[----:B------:R-:W-:-:S06]  /*1240*/  IMAD.X R15, RZ, RZ, R7, P0 ;  /* 0x000000ffff0f7224 */ /* 0x000fcc00000e0607 */
[----:B------:R-:W-:-:S08]  /*1250*/  DFMA.RP R32, -R6, R14, R32 ;  /* 0x0000000e0620722b */ /* 0x000fd00000008120 */
[----:B------:R-:W-:-:S06]  /*1260*/  DSETP.GT.AND P0, PT, R32, RZ, PT ;  /* 0x000000ff2000722a */ /* 0x000fcc0003f04000 */
[----:B------:R-:W-:Y:S02]  /*1270*/  FSEL R6, R14, R6, P0 ;  /* 0x000000060e067208 */ /* 0x000fe40000000000 */
[----:B------:R-:W-:Y:S01]  /*1280*/  FSEL R7, R15, R7, P0 ;  /* 0x000000070f077208 */ /* 0x000fe20000000000 */
[----:B------:R-:W-:Y:S06]  /*1290*/  BRA `(.L_x_27) ;  /* 0x0000000000647947 */ /* 0x000fec0003800000 */
.L_x_26:
[----:B------:R-:W-:-:S14]  /*12a0*/  DSETP.NE.AND P0, PT, R32, RZ, PT ;  /* 0x000000ff2000722a */ /* 0x000fdc0003f05000 */
[----:B------:R-:W-:Y:S05]  /*12b0*/  @!P0 BRA `(.L_x_28) ;  /* 0x0000000000588947 */ /* 0x000fea0003800000 */
[----:B------:R-:W-:-:S13]  /*12c0*/  ISETP.GE.AND P0, PT, R33, RZ, PT ;  /* 0x000000ff2100720c */ /* 0x000fda0003f06270 */
[----:B------:R-:W-:Y:S01]  /*12d0*/  @!P0 MOV R6, 0x0 ;  /* 0x0000000000068802 */ /* 0x000fe20000000f00 */
[----:B------:R-:W-:Y:S01]  /*12e0*/  @!P0 IMAD.MOV.U32 R7, RZ, RZ, -0x80000 ;  /* 0xfff80000ff078424 */ /* 0x000fe200078e00ff */
[----:B------:R-:W-:Y:S06]  /*12f0*/  @!P0 BRA `(.L_x_27) ;  /* 0x00000000004c8947 */ /* 0x000fec0003800000 */
[----:B------:R-:W-:-:S13]  /*1300*/  ISETP.GT.AND P0, PT, R33, 0x7fefffff, PT ;  /* 0x7fefffff2100780c */ /* 0x000fda0003f04270 */
[----:B------:R-:W-:Y:S05]  /*1310*/  @P0 BRA `(.L_x_28) ;  /* 0x0000000000400947 */ /* 0x000fea0003800000 */
[----:B------:R-:W-:Y:S01]  /*1320*/  DMUL R32, R32, 8.11296384146066816958e+31 ;  /* 0x4690000020207828 */ /* 0x000fe20000000000 */
[----:B------:R-:W-:Y:S02]  /*1330*/  IMAD.MOV.U32 R6, RZ, RZ, RZ ;  /* 0x000000ffff067224 */ /* 0x000fe400078e00ff */
[----:B------:R-:W-:Y:S02]  /*1340*/  IMAD.MOV.U32 R16, RZ, RZ, 0x0 ;  /* 0x00000000ff107424 */ /* 0x000fe400078e00ff */
[----:B------:R-:W-:Y:S01]  /*1350*/  IMAD.MOV.U32 R17, RZ, RZ, 0x3fd80000 ;  /* 0x3fd80000ff117424 */ /* 0x000fe200078e00ff */
[----:B------:R-:W0:Y:S02]  /*1360*/  MUFU.RSQ64H R7, R33 ;  /* 0x0000002100077308 */ /* 0x000e240000001c00 */
[----:B0-----:R-:W-:-:S08]  /*1370*/  DMUL R14, R6, R6 ;  /* 0x00000006060e7228 */ /* 0x001fd00000000000 */
[----:B------:R-:W-:-:S08]  /*1380*/  DFMA R14, R32, -R14, 1 ;  /* 0x3ff00000200e742b */ /* 0x000fd0000000080e */
[----:B------:R-:W-:Y:S02]  /*1390*/  DFMA R16, R14, R16, 0.5 ;  /* 0x3fe000000e10742b */ /* 0x000fe40000000010 */
[----:B------:R-:W-:-:S08]  /*13a0*/  DMUL R14, R6, R14 ;  /* 0x0000000e060e7228 */ /* 0x000fd00000000000 */
[----:B------:R-:W-:-:S08]  /*13b0*/  DFMA R14, R16, R14, R6 ;  /* 0x0000000e100e722b */ /* 0x000fd00000000006 */
[----:B------:R-:W-:Y:S02]  /*13c0*/  DMUL R6, R32, R14 ;  /* 0x0000000e20067228 */ /* 0x000fe40000000000 */
[----:B------:R-:W-:-:S06]  /*13d0*/  VIADD R15, R15, 0xfff00000 ;  /* 0xfff000000f0f7836 */ /* 0x000fcc0000000000 */
[----:B------:R-:W-:-:S08]  /*13e0*/  DFMA R16, R6, -R6, R32 ;  /* 0x800000060610722b */ /* 0x000fd00000000020 */
[----:B------:R-:W-:-:S10]  /*13f0*/  DFMA R6, R14, R16, R6 ;  /* 0x000000100e06722b */ /* 0x000fd40000000006 */
[----:B------:R-:W-:Y:S01]  /*1400*/  VIADD R7, R7, 0xfcb00000 ;  /* 0xfcb0000007077836 */ /* 0x000fe20000000000 */
[----:B------:R-:W-:Y:S06]  /*1410*/  BRA `(.L_x_27) ;  /* 0x0000000000047947 */ /* 0x000fec0003800000 */
.L_x_28:
[----:B------:R-:W-:-:S11]  /*1420*/  DADD R6, R32, R32 ;  /* 0x0000000020067229 */ /* 0x000fd60000000020 */
.L_x_27:
[----:B------:R-:W-:Y:S05]  /*1430*/  BSYNC.RECONVERGENT B1 ;  /* 0x0000000000017941 */ /* 0x000fea0003800200 */
.L_x_25:
[----:B------:R-:W-:-:S04]  /*1440*/  IMAD.MOV.U32 R19, RZ, RZ, 0x0 ;  /* 0x00000000ff137424 */ /* 0x000fc800078e00ff */
[----:B------:R-:W-:Y:S05]  /*1450*/  RET.REL.NODEC R18 `(_Z16kMeansClusteringPfS_iS_S_) ;  /* 0xffffffe812e87950 */ /* 0x000fea0003c3ffff */
        .type           $_Z16kMeansClusteringPfS_iS_S_$__internal_accurate_pow,@function
        .size           $_Z16kMeansClusteringPfS_iS_S_$__internal_accurate_pow,(.L_x_32 - $_Z16kMeansClusteringPfS_iS_S_$__internal_accurate_pow)
$_Z16kMeansClusteringPfS_iS_S_$__internal_accurate_pow:
[----:B------:R-:W-:Y:S01]  /*1460*/  ISETP.GT.U32.AND P0, PT, R3, 0xfffff, PT ;  /* 0x000fffff0300780c */ /* 0x000fe20003f04070 */
[--C-:B------:R-:W-:Y:S01]  /*1470*/  IMAD.MOV.U32 R17, RZ, RZ, R3.reuse ;  /* 0x000000ffff117224 */ /* 0x100fe200078e0003 */
[----:B------:R-:W-:Y:S01]  /*1480*/  UMOV UR4, 0x7d2cafe2 ;  /* 0x7d2cafe200047882 */ /* 0x000fe20000000000 */
[----:B------:R-:W-:Y:S01]  /*1490*/  IMAD.MOV.U32 R20, RZ, RZ, 0x41ad3b5a ;  /* 0x41ad3b5aff147424 */ /* 0x000fe200078e00ff */
[----:B------:R-:W-:Y:S01]  /*14a0*/  UMOV UR5, 0x3eb0f5ff ;  /* 0x3eb0f5ff00057882 */ /* 0x000fe20000000000 */
[----:B------:R-:W-:Y:S01]  /*14b0*/  IMAD.MOV.U32 R21, RZ, RZ, 0x3ed0f5d2 ;  /* 0x3ed0f5d2ff157424 */ /* 0x000fe200078e00ff */
[----:B------:R-:W-:Y:S01]  /*14c0*/  SHF.R.U32.HI R3, RZ, 0x14, R3 ;  /* 0x00000014ff037819 */ /* 0x000fe20000011603 */
[----:B------:R-:W-:Y:S01]  /*14d0*/  UMOV UR8, 0x3b39803f ;  /* 0x3b39803f00087882 */ /* 0x000fe20000000000 */
[----:B------:R-:W-:-:S05]  /*14e0*/  UMOV UR9, 0x3c7abc9e ;  /* 0x3c7abc9e00097882 */ /* 0x000fca0000000000 */
[----:B------:R-:W-:-:S10]  /*14f0*/  @!P0 DMUL R14, R16, 1.80143985094819840000e+16 ;  /* 0x43500000100e8828 */ /* 0x000fd40000000000 */
[----:B------:R-:W-:Y:S01]  /*1500*/  @!P0 IMAD.MOV.U32 R17, RZ, RZ, R15 ;  /* 0x000000ffff118224 */ /* 0x000fe200078e000f */
[----:B------:R-:W-:Y:S01]  /*1510*/  @!P0 LEA.HI R3, R15, 0xffffffca, RZ, 0xc ;  /* 0xffffffca0f038811 */ /* 0x000fe200078f60ff */
[----:B------:R-:W-:Y:S02]  /*1520*/  @!P0 IMAD.MOV.U32 R16, RZ, RZ, R14 ;  /* 0x000000ffff108224 */ /* 0x000fe400078e000e */
[----:B------:R-:W-:Y:S01]  /*1530*/  IMAD.MOV.U32 R15, RZ, RZ, 0x43300000 ;  /* 0x43300000ff0f7424 */ /* 0x000fe200078e00ff */
[----:B------:R-:W-:Y:S01]  /*1540*/  LOP3.LUT R17, R17, 0x800fffff, RZ, 0xc0, !PT ;  /* 0x800fffff11117812 */ /* 0x000fe200078ec0ff */
[----:B------:R-:W-:Y:S02]  /*1550*/  IMAD.MOV.U32 R18, RZ, RZ, R16 ;  /* 0x000000ffff127224 */ /* 0x000fe400078e0010 */
[----:B------:R-:W-:Y:S01]  /*1560*/  IMAD.MOV.U32 R16, RZ, RZ, RZ ;  /* 0x000000ffff107224 */ /* 0x000fe200078e00ff */
[----:B------:R-:W-:-:S04]  /*1570*/  LOP3.LUT R17, R17, 0x3ff00000, RZ, 0xfc, !PT ;  /* 0x3ff0000011117812 */ /* 0x000fc800078efcff */
[----:B------:R-:W-:Y:S01]  /*1580*/  ISETP.GE.U32.AND P1, PT, R17, 0x3ff6a09f, PT ;  /* 0x3ff6a09f1100780c */ /* 0x000fe20003f26070 */
[----:B------:R-:W-:-:S12]  /*1590*/  IMAD.MOV.U32 R19, RZ, RZ, R17 ;  /* 0x000000ffff137224 */ /* 0x000fd800078e0011 */
[----:B------:R-:W-:-:S04]  /*15a0*/  @P1 VIADD R14, R19, 0xfff00000 ;  /* 0xfff00000130e1836 */ /* 0x000fc80000000000 */
[----:B------:R-:W-:Y:S02]  /*15b0*/  @P1 IMAD.MOV.U32 R19, RZ, RZ, R14 ;  /* 0x000000ffff131224 */ /* 0x000fe400078e000e */
[C---:B------:R-:W-:Y:S02]  /*15c0*/  VIADD R14, R3.reuse, 0xfffffc01 ;  /* 0xfffffc01030e7836 */ /* 0x040fe40000000000 */
[----:B------:R-:W-:Y:S02]  /*15d0*/  @P1 VIADD R14, R3, 0xfffffc02 ;  /* 0xfffffc02030e1836 */ /* 0x000fe40000000000 */
[C---:B------:R-:W-:Y:S02]  /*15e0*/  DADD R24, R18.reuse, 1 ;  /* 0x3ff0000012187429 */ /* 0x040fe40000000000 */
[----:B------:R-:W-:Y:S01]  /*15f0*/  DADD R18, R18, -1 ;  /* 0xbff0000012127429 */ /* 0x000fe20000000000 */
[----:B------:R-:W-:-:S03]  /*1600*/  LOP3.LUT R14, R14, 0x80000000, RZ, 0x3c, !PT ;  /* 0x800000000e0e7812 */ /* 0x000fc600078e3cff */
[----:B------:R-:W0:Y:S02]  /*1610*/  MUFU.RCP64H R17, R25 ;  /* 0x0000001900117308 */ /* 0x000e240000001800 */
[----:B0-----:R-:W-:-:S08]  /*1620*/  DFMA R22, -R24, R16, 1 ;  /* 0x3ff000001816742b */ /* 0x001fd00000000110 */
[----:B------:R-:W-:-:S08]  /*1630*/  DFMA R22, R22, R22, R22 ;  /* 0x000000161616722b */ /* 0x000fd00000000016 */
[----:B------:R-:W-:-:S08]  /*1640*/  DFMA R22, R16, R22, R16 ;  /* 0x000000161016722b */ /* 0x000fd00000000010 */
[----:B------:R-:W-:-:S08]  /*1650*/  DMUL R16, R18, R22 ;  /* 0x0000001612107228 */ /* 0x000fd00000000000 */
[----:B------:R-:W-:-:S08]  /*1660*/  DFMA R16, R18, R22, R16 ;  /* 0x000000161210722b */ /* 0x000fd00000000010 */
[----:B------:R-:W-:-:S08]  /*1670*/  DMUL R26, R16, R16 ;  /* 0x00000010101a7228 */ /* 0x000fd00000000000 */
[----:B------:R-:W-:Y:S01]  /*1680*/  DFMA R20, R26, UR4, R20 ;  /* 0x000000041a147c2b */ /* 0x000fe20008000014 */
[----:B------:R-:W-:Y:S01]  /*1690*/  UMOV UR4, 0x75488a3f ;  /* 0x75488a3f00047882 */ /* 0x000fe20000000000 */
[----:B------:R-:W-:-:S06]  /*16a0*/  UMOV UR5, 0x3ef3b20a ;  /* 0x3ef3b20a00057882 */ /* 0x000fcc0000000000 */
[----:B------:R-:W-:Y:S01]  /*16b0*/  DFMA R24, R26, R20, UR4 ;  /* 0x000000041a187e2b */ /* 0x000fe20008000014 */
[----:B------:R-:W-:Y:S01]  /*16c0*/  UMOV UR4, 0xe4faecd5 ;  /* 0xe4faecd500047882 */ /* 0x000fe20000000000 */
[----:B------:R-:W-:Y:S01]  /*16d0*/  UMOV UR5, 0x3f1745cd ;  /* 0x3f1745cd00057882 */ /* 0x000fe20000000000 */
[----:B------:R-:W-:-:S05]  /*16e0*/  DADD R20, R18, -R16 ;  /* 0x0000000012147229 */ /* 0x000fca0000000810 */
[----:B------:R-:W-:Y:S01]  /*16f0*/  DFMA R24, R26, R24, UR4 ;  /* 0x000000041a187e2b */ /* 0x000fe20008000018 */
[----:B------:R-:W-:Y:S01]  /*1700*/  UMOV UR4, 0x258a578b ;  /* 0x258a578b00047882 */ /* 0x000fe20000000000 */
[----:B------:R-:W-:Y:S01]  /*1710*/  UMOV UR5, 0x3f3c71c7 ;  /* 0x3f3c71c700057882 */ /* 0x000fe20000000000 */
[----:B------:R-:W-:-:S05]  /*1720*/  DADD R20, R20, R20 ;  /* 0x0000000014147229 */ /* 0x000fca0000000014 */
[----:B------:R-:W-:Y:S01]  /*1730*/  DFMA R24, R26, R24, UR4 ;  /* 0x000000041a187e2b */ /* 0x000fe20008000018 */
[----:B------:R-:W-:Y:S01]  /*1740*/  UMOV UR4, 0x9242b910 ;  /* 0x9242b91000047882 */ /* 0x000fe20000000000 */
[----:B------:R-:W-:Y:S01]  /*1750*/  UMOV UR5, 0x3f624924 ;  /* 0x3f62492400057882 */ /* 0x000fe20000000000 */
[----:B------:R-:W-:-:S05]  /*1760*/  DFMA R20, R18, -R16, R20 ;  /* 0x800000101214722b */ /* 0x000fca0000000014 */
[----:B------:R-:W-:Y:S01]  /*1770*/  DFMA R24, R26, R24, UR4 ;  /* 0x000000041a187e2b */ /* 0x000fe20008000018 */
[----:B------:R-:W-:Y:S01]  /*1780*/  UMOV UR4, 0x99999dfb ;  /* 0x99999dfb00047882 */ /* 0x000fe20000000000 */
[----:B------:R-:W-:Y:S01]  /*1790*/  UMOV UR5, 0x3f899999 ;  /* 0x3f89999900057882 */ /* 0x000fe20000000000 */
[----:B------:R-:W-:Y:S02]  /*17a0*/  DMUL R20, R22, R20 ;  /* 0x0000001416147228 */ /* 0x000fe40000000000 */
[----:B------:R-:W-:-:S03]  /*17b0*/  DMUL R22, R16, R16 ;  /* 0x0000001010167228 */ /* 0x000fc60000000000 */
[----:B------:R-:W-:Y:S01]  /*17c0*/  DFMA R24, R26, R24, UR4 ;  /* 0x000000041a187e2b */ /* 0x000fe20008000018 */
[----:B------:R-:W-:Y:S01]  /*17d0*/  UMOV UR4, 0x55555555 ;  /* 0x5555555500047882 */ /* 0x000fe20000000000 */
[----:B------:R-:W-:-:S06]  /*17e0*/  UMOV UR5, 0x3fb55555 ;  /* 0x3fb5555500057882 */ /* 0x000fcc0000000000 */
[----:B------:R-:W-:-:S08]  /*17f0*/  DFMA R18, R26, R24, UR4 ;  /* 0x000000041a127e2b */ /* 0x000fd00008000018 */
[----:B------:R-:W-:Y:S01]  /*1800*/  DADD R28, -R18, UR4 ;  /* 0x00000004121c7e29 */ /* 0x000fe20008000100 */
[----:B------:R-:W-:Y:S01]  /*1810*/  UMOV UR4, 0xb9e7b0 ;  /* 0x00b9e7b000047882 */ /* 0x000fe20000000000 */
[----:B------:R-:W-:-:S06]  /*1820*/  UMOV UR5, 0x3c46a4cb ;  /* 0x3c46a4cb00057882 */ /* 0x000fcc0000000000 */
[----:B------:R-:W-:Y:S02]  /*1830*/  DFMA R28, R26, R24, R28 ;  /* 0x000000181a1c722b */ /* 0x000fe4000000001c */
[----:B------:R-:W-:Y:S01]  /*1840*/  DFMA R26, R16, R16, -R22 ;  /* 0x00000010101a722b */ /* 0x000fe20000000816 */
[----:B------:R-:W-:Y:S01]  /*1850*/  IADD3 R25, PT, PT, R21, 0x100000, RZ ;  /* 0x0010000015197810 */ /* 0x000fe20007ffe0ff */
[----:B------:R-:W-:-:S04]  /*1860*/  IMAD.MOV.U32 R24, RZ, RZ, R20 ;  /* 0x000000ffff187224 */ /* 0x000fc800078e0014 */
[----:B------:R-:W-:Y:S01]  /*1870*/  DADD R28, R28, -UR4 ;  /* 0x800000041c1c7e29 */ /* 0x000fe20008000000 */
[----:B------:R-:W-:Y:S01]  /*1880*/  UMOV UR4, 0x80000000 ;  /* 0x8000000000047882 */ /* 0x000fe20000000000 */
[C---:B------:R-:W-:Y:S01]  /*1890*/  DFMA R24, R16.reuse, R24, R26 ;  /* 0x000000181018722b */ /* 0x040fe2000000001a */
[----:B------:R-:W-:Y:S01]  /*18a0*/  UMOV UR5, 0x43300000 ;  /* 0x4330000000057882 */ /* 0x000fe20000000000 */
[----:B------:R-:W-:-:S08]  /*18b0*/  DMUL R26, R16, R22 ;  /* 0x00000016101a7228 */ /* 0x000fd00000000000 */
[----:B------:R-:W-:-:S08]  /*18c0*/  DFMA R30, R16, R22, -R26 ;  /* 0x00000016101e722b */ /* 0x000fd0000000081a */
[----:B------:R-:W-:Y:S02]  /*18d0*/  DFMA R30, R20, R22, R30 ;  /* 0x00000016141e722b */ /* 0x000fe4000000001e */
[----:B------:R-:W-:-:S06]  /*18e0*/  DADD R22, R18, R28 ;  /* 0x0000000012167229 */ /* 0x000fcc000000001c */
[----:B------:R-:W-:Y:S02]  /*18f0*/  DFMA R24, R16, R24, R30 ;  /* 0x000000181018722b */ /* 0x000fe4000000001e */
[----:B------:R-:W-:Y:S02]  /*1900*/  DADD R30, R18, -R22 ;  /* 0x00000000121e7229 */ /* 0x000fe40000000816 */
[----:B------:R-:W-:-:S06]  /*1910*/  DMUL R18, R22, R26 ;  /* 0x0000001a16127228 */ /* 0x000fcc0000000000 */
[----:B------:R-:W-:Y:S02]  /*1920*/  DADD R30, R28, R30 ;  /* 0x000000001c1e7229 */ /* 0x000fe4000000001e */
[----:B------:R-:W-:-:S08]  /*1930*/  DFMA R28, R22, R26, -R18 ;  /* 0x0000001a161c722b */ /* 0x000fd00000000812 */
[----:B------:R-:W-:-:S08]  /*1940*/  DFMA R24, R22, R24, R28 ;  /* 0x000000181618722b */ /* 0x000fd0000000001c */
[----:B------:R-:W-:-:S08]  /*1950*/  DFMA R30, R30, R26, R24 ;  /* 0x0000001a1e1e722b */ /* 0x000fd00000000018 */
[----:B------:R-:W-:-:S08]  /*1960*/  DADD R24, R18, R30 ;  /* 0x0000000012187229 */ /* 0x000fd0000000001e */
[--C-:B------:R-:W-:Y:S02]  /*1970*/  DADD R22, R16, R24.reuse ;  /* 0x0000000010167229 */ /* 0x100fe40000000018 */
[----:B------:R-:W-:-:S06]  /*1980*/  DADD R18, R18, -R24 ;  /* 0x0000000012127229 */ /* 0x000fcc0000000818 */
[----:B------:R-:W-:Y:S02]  /*1990*/  DADD R16, R16, -R22 ;  /* 0x0000000010107229 */ /* 0x000fe40000000816 */
[----:B------:R-:W-:-:S06]  /*19a0*/  DADD R18, R30, R18 ;  /* 0x000000001e127229 */ /* 0x000fcc0000000012 */
[----:B------:R-:W-:-:S08]  /*19b0*/  DADD R16, R24, R16 ;  /* 0x0000000018107229 */ /* 0x000fd00000000010 */
[----:B------:R-:W-:-:S08]  /*19c0*/  DADD R16, R18, R16 ;  /* 0x0000000012107229 */ /* 0x000fd00000000010 */
[----:B------:R-:W-:Y:S02]  /*19d0*/  DADD R20, R20, R16 ;  /* 0x0000000014147229 */ /* 0x000fe40000000010 */
[----:B------:R-:W-:Y:S01]  /*19e0*/  DADD R16, R14, -UR4 ;  /* 0x800000040e107e29 */ /* 0x000fe20008000000 */
[----:B------:R-:W-:Y:S01]  /*19f0*/  UMOV UR4, 0xfefa39ef ;  /* 0xfefa39ef00047882 */ /* 0x000fe20000000000 */
[----:B------:R-:W-:-:S04]  /*1a00*/  UMOV UR5, 0x3fe62e42 ;  /* 0x3fe62e4200057882 */ /* 0x000fc80000000000 */
[----:B------:R-:W-:-:S08]  /*1a10*/  DADD R18, R22, R20 ;  /* 0x0000000016127229 */ /* 0x000fd00000000014 */
[--C-:B------:R-:W-:Y:S02]  /*1a20*/  DFMA R14, R16, UR4, R18.reuse ;  /* 0x00000004100e7c2b */ /* 0x100fe40008000012 */
[----:B------:R-:W-:-:S06]  /*1a30*/  DADD R24, R22, -R18 ;  /* 0x0000000016187229 */ /* 0x000fcc0000000812 */
[----:B------:R-:W-:Y:S02]  /*1a40*/  DFMA R22, R16, -UR4, R14 ;  /* 0x8000000410167c2b */ /* 0x000fe4000800000e */
[----:B------:R-:W-:-:S06]  /*1a50*/  DADD R24, R20, R24 ;  /* 0x0000000014187229 */ /* 0x000fcc0000000018 */
[----:B------:R-:W-:-:S08]  /*1a60*/  DADD R22, -R18, R22 ;  /* 0x0000000012167229 */ /* 0x000fd00000000116 */
[----:B------:R-:W-:-:S08]  /*1a70*/  DADD R18, R24, -R22 ;  /* 0x0000000018127229 */ /* 0x000fd00000000816 */
[----:B------:R-:W-:-:S08]  /*1a80*/  DFMA R18, R16, UR8, R18 ;  /* 0x0000000810127c2b */ /* 0x000fd00008000012 */
[----:B------:R-:W-:-:S08]  /*1a90*/  DADD R16, R14, R18 ;  /* 0x000000000e107229 */ /* 0x000fd00000000012 */
[----:B------:R-:W-:Y:S02]  /*1aa0*/  DADD R14, R14, -R16 ;  /* 0x000000000e0e7229 */ /* 0x000fe40000000810 */
[----:B------:R-:W-:-:S06]  /*1ab0*/  DMUL R20, R16, 2 ;  /* 0x4000000010147828 */ /* 0x000fcc0000000000 */
[----:B------:R-:W-:Y:S02]  /*1ac0*/  DADD R18, R18, R14 ;  /* 0x0000000012127229 */ /* 0x000fe4000000000e */
[----:B------:R-:W-:Y:S01]  /*1ad0*/  DFMA R16, R16, 2, -R20 ;  /* 0x400000001010782b */ /* 0x000fe20000000814 */
[----:B------:R-:W-:Y:S02]  /*1ae0*/  IMAD.MOV.U32 R14, RZ, RZ, 0x652b82fe ;  /* 0x652b82feff0e7424 */ /* 0x000fe400078e00ff */
[----:B------:R-:W-:-:S05]  /*1af0*/  IMAD.MOV.U32 R15, RZ, RZ, 0x3ff71547 ;  /* 0x3ff71547ff0f7424 */ /* 0x000fca00078e00ff */
[----:B------:R-:W-:-:S08]  /*1b00*/  DFMA R18, R18, 2, R16 ;  /* 0x400000001212782b */ /* 0x000fd00000000010 */
[----:B------:R-:W-:-:S08]  /*1b10*/  DADD R22, R20, R18 ;  /* 0x0000000014167229 */ /* 0x000fd00000000012 */
[----:B------:R-:W-:Y:S02]  /*1b20*/  DFMA R14, R22, R14, 6.75539944105574400000e+15 ;  /* 0x43380000160e742b */ /* 0x000fe4000000000e */
[----:B------:R-:W-:Y:S01]  /*1b30*/  FSETP.GEU.AND P0, PT, |R23|, 4.1917929649353027344, PT ;  /* 0x4086232b1700780b */ /* 0x000fe20003f0e200 */
[----:B------:R-:W-:-:S05]  /*1b40*/  DADD R20, R20, -R22 ;  /* 0x0000000014147229 */ /* 0x000fca0000000816 */
[----:B------:R-:W-:-:S03]  /*1b50*/  DADD R16, R14, -6.75539944105574400000e+15 ;  /* 0xc33800000e107429 */ /* 0x000fc60000000000 */
[----:B------:R-:W-:-:S05]  /*1b60*/  DADD R18, R18, R20 ;  /* 0x0000000012127229 */ /* 0x000fca0000000014 */
[----:B------:R-:W-:Y:S01]  /*1b70*/  DFMA R24, R16, -UR4, R22 ;  /* 0x8000000410187c2b */ /* 0x000fe20008000016 */
[----:B------:R-:W-:Y:S01]  /*1b80*/  UMOV UR4, 0x3b39803f ;  /* 0x3b39803f00047882 */ /* 0x000fe20000000000 */
[----:B------:R-:W-:-:S06]  /*1b90*/  UMOV UR5, 0x3c7abc9e ;  /* 0x3c7abc9e00057882 */ /* 0x000fcc0000000000 */
[----:B------:R-:W-:Y:S01]  /*1ba0*/  DFMA R24, R16, -UR4, R24 ;  /* 0x8000000410187c2b */ /* 0x000fe20008000018 */
[----:B------:R-:W-:Y:S01]  /*1bb0*/  UMOV UR4, 0x69ce2bdf ;  /* 0x69ce2bdf00047882 */ /* 0x000fe20000000000 */
[----:B------:R-:W-:Y:S01]  /*1bc0*/  IMAD.MOV.U32 R16, RZ, RZ, -0x35dec16 ;  /* 0xfca213eaff107424 */ /* 0x000fe200078e00ff */
[----:B------:R-:W-:Y:S01]  /*1bd0*/  UMOV UR5, 0x3e5ade15 ;  /* 0x3e5ade1500057882 */ /* 0x000fe20000000000 */
[----:B------:R-:W-:-:S06]  /*1be0*/  IMAD.MOV.U32 R17, RZ, RZ, 0x3e928af3 ;  /* 0x3e928af3ff117424 */ /* 0x000fcc00078e00ff */
[----:B------:R-:W-:Y:S01]  /*1bf0*/  DFMA R16, R24, UR4, R16 ;  /* 0x0000000418107c2b */ /* 0x000fe20008000010 */
[----:B------:R-:W-:Y:S01]  /*1c00*/  UMOV UR4, 0x62401315 ;  /* 0x6240131500047882 */ /* 0x000fe20000000000 */
[----:B------:R-:W-:-:S06]  /*1c10*/  UMOV UR5, 0x3ec71dee ;  /* 0x3ec71dee00057882 */ /* 0x000fcc0000000000 */
[----:B------:R-:W-:Y:S01]  /*1c20*/  DFMA R16, R24, R16, UR4 ;  /* 0x0000000418107e2b */ /* 0x000fe20008000010 */
        /* <DEDUP_REMOVED lines=20> */
[----:B------:R-:W-:-:S08]  /*1d70*/  DFMA R16, R24, R16, UR4 ;  /* 0x0000000418107e2b */ /* 0x000fd00008000010 */
[----:B------:R-:W-:-:S08]  /*1d80*/  DFMA R16, R24, R16, 1 ;  /* 0x3ff000001810742b */ /* 0x000fd00000000010 */
[----:B------:R-:W-:-:S10]  /*1d90*/  DFMA R16, R24, R16, 1 ;  /* 0x3ff000001810742b */ /* 0x000fd40000000010 */
[----:B------:R-:W-:Y:S02]  /*1da0*/  IMAD R21, R14, 0x100000, R17 ;  /* 0x001000000e157824 */ /* 0x000fe400078e0211 */
[----:B------:R-:W-:Y:S01]  /*1db0*/  IMAD.MOV.U32 R20, RZ, RZ, R16 ;  /* 0x000000ffff147224 */ /* 0x000fe200078e0010 */
[----:B------:R-:W-:Y:S06]  /*1dc0*/  @!P0 BRA `(.L_x_29) ;  /* 0x0000000000308947 */ /* 0x000fec0003800000 */
[----:B------:R-:W-:Y:S01]  /*1dd0*/  FSETP.GEU.AND P1, PT, |R23|, 4.2275390625, PT ;  /* 0x408748001700780b */ /* 0x000fe20003f2e200 */
[C---:B------:R-:W-:Y:S02]  /*1de0*/  DADD R20, R22.reuse, +INF ;  /* 0x7ff0000016147429 */ /* 0x040fe40000000000 */
[----:B------:R-:W-:-:S08]  /*1df0*/  DSETP.GEU.AND P0, PT, R22, RZ, PT ;  /* 0x000000ff1600722a */ /* 0x000fd00003f0e000 */
[----:B------:R-:W-:Y:S02]  /*1e00*/  FSEL R20, R20, RZ, P0 ;  /* 0x000000ff14147208 */ /* 0x000fe40000000000 */
[----:B------:R-:W-:Y:S02]  /*1e10*/  @!P1 LEA.HI R3, R14, R14, RZ, 0x1 ;  /* 0x0000000e0e039211 */ /* 0x000fe400078f08ff */
[----:B------:R-:W-:Y:S02]  /*1e20*/  FSEL R21, R21, RZ, P0 ;  /* 0x000000ff15157208 */ /* 0x000fe40000000000 */
[----:B------:R-:W-:-:S05]  /*1e30*/  @!P1 SHF.R.S32.HI R3, RZ, 0x1, R3 ;  /* 0x00000001ff039819 */ /* 0x000fca0000011403 */
[----:B------:R-:W-:Y:S02]  /*1e40*/  @!P1 IMAD.IADD R14, R14, 0x1, -R3 ;  /* 0x000000010e0e9824 */ /* 0x000fe400078e0a03 */
[----:B------:R-:W-:-:S03]  /*1e50*/  @!P1 IMAD R17, R3, 0x100000, R17 ;  /* 0x0010000003119824 */ /* 0x000fc600078e0211 */
[----:B------:R-:W-:Y:S01]  /*1e60*/  @!P1 LEA R15, R14, 0x3ff00000, 0x14 ;  /* 0x3ff000000e0f9811 */ /* 0x000fe200078ea0ff */
[----:B------:R-:W-:-:S06]  /*1e70*/  @!P1 IMAD.MOV.U32 R14, RZ, RZ, RZ ;  /* 0x000000ffff0e9224 */ /* 0x000fcc00078e00ff */
[----:B------:R-:W-:-:S11]  /*1e80*/  @!P1 DMUL R20, R16, R14 ;  /* 0x0000000e10149228 */ /* 0x000fd60000000000 */
.L_x_29:
[----:B------:R-:W-:Y:S01]  /*1e90*/  DFMA R18, R18, R20, R20 ;  /* 0x000000141212722b */ /* 0x000fe20000000014 */
[----:B------:R-:W-:Y:S01]  /*1ea0*/  IMAD.MOV.U32 R16, RZ, RZ, R4 ;  /* 0x000000ffff107224 */ /* 0x000fe200078e0004 */
[----:B------:R-:W-:Y:S01]  /*1eb0*/  DSETP.NEU.AND P0, PT, |R20|, +INF , PT ;  /* 0x7ff000001400742a */ /* 0x000fe20003f0d200 */
[----:B------:R-:W-:-:S07]  /*1ec0*/  IMAD.MOV.U32 R17, RZ, RZ, 0x0 ;  /* 0x00000000ff117424 */ /* 0x000fce00078e00ff */
[----:B------:R-:W-:Y:S02]  /*1ed0*/  FSEL R14, R20, R18, !P0 ;  /* 0x00000012140e7208 */ /* 0x000fe40004000000 */
[----:B------:R-:W-:Y:S01]  /*1ee0*/  FSEL R3, R21, R19, !P0 ;  /* 0x0000001315037208 */ /* 0x000fe20004000000 */
[----:B------:R-:W-:Y:S06]  /*1ef0*/  RET.REL.NODEC R16 `(_Z16kMeansClusteringPfS_iS_S_) ;  /* 0xffffffe010407950 */ /* 0x000fec0003c3ffff */
.L_x_30:
[----:B------:R-:W-:-:S00]  /*1f00*/  BRA `(.L_x_30) ;  /* 0xfffffffc00fc7947 */ /* 0x000fc0000383ffff */
[----:B------:R-:W-:-:S00]  /*1f10*/  NOP ;  /* 0x0000000000007918 */ /* 0x000fc00000000000 */
        /* <DEDUP_REMOVED lines=14> */
.L_x_32:


//--------------------- .nv.shared.reserved.0     --------------------------
	.section	.nv.shared.reserved.0,"aw",@nobits
	.weak		__nv_reservedSMEM_offset_0_alias
	.size		__nv_reservedSMEM_offset_0_alias, 0, 64
	.other		__nv_reservedSMEM_offset_0_alias,@"STO_CUDA_RESERVED_SHARED STV_DEFAULT"
__nv_reservedSMEM_offset_0_alias:
	.zero		0
	.zero		64


//--------------------- .nv.constant0._Z16kMeansClusteringPfS_iS_S_ --------------------------
	.section	.nv.constant0._Z16kMeansClusteringPfS_iS_S_,"a",@progbits
	.sectionflags	@""
	.align	4
.nv.constant0._Z16kMeansClusteringPfS_iS_S_:
	.zero		936


//--------------------- SYMBOLS --------------------------

	.type		.nv.reservedSmem.offset0,@object
	.size		.nv.reservedSmem.offset0,0x4
